// auto-generated by cutlass_sweep.gemm — config: {"arch": "sm_100", "cluster_m": 2, "cluster_n": 4, "dtype": "mxfp4", "dtype_b": "mxfp4", "layout": "nt", "stages": 0, "tile_k": 128, "tile_m": 256, "tile_n": 64}
#include "cutlass/cutlass.h"
#include "cutlass/gemm/collective/collective_builder.hpp"
#include "cutlass/gemm/device/gemm_universal_adapter.h"
#include "cutlass/gemm/kernel/gemm_universal.hpp"
#include "cutlass/epilogue/collective/collective_builder.hpp"

using ElemA = cutlass::mx_float4_t<cutlass::float_e2m1_t>;
using ElemB = cutlass::mx_float4_t<cutlass::float_e2m1_t>;
using ElemCD = cutlass::bfloat16_t;
using Acc  = float;
using TileShape    = cute::Shape<cute::_256, cute::_64, cute::_128>;
using ClusterShape = cute::Shape<cute::_2, cute::_4, cute::_1>;

using CollectiveEpilogue = typename cutlass::epilogue::collective::CollectiveBuilder<
    cutlass::arch::Sm100, cutlass::arch::OpClassTensorOp,
    TileShape, ClusterShape,
    cutlass::epilogue::collective::EpilogueTileAuto,
    Acc, Acc,
    ElemCD, cutlass::layout::RowMajor, 128 / cutlass::sizeof_bits<ElemCD>::value,
    ElemCD, cutlass::layout::RowMajor, 128 / cutlass::sizeof_bits<ElemCD>::value,
    cutlass::epilogue::collective::EpilogueScheduleAuto
  >::CollectiveOp;

using CollectiveMainloop = typename cutlass::gemm::collective::CollectiveBuilder<
    cutlass::arch::Sm100, cutlass::arch::OpClassBlockScaledTensorOp,
    ElemA, cutlass::layout::RowMajor, 32,
    ElemB, cutlass::layout::ColumnMajor, 32,
    Acc,
    TileShape, ClusterShape,
    cutlass::gemm::collective::StageCountAutoCarveout<static_cast<int>(sizeof(typename CollectiveEpilogue::SharedStorage))>,
    cutlass::gemm::collective::KernelScheduleAuto
  >::CollectiveOp;

using GemmKernel = cutlass::gemm::kernel::GemmUniversal<
    cute::Shape<int,int,int,int>,
    CollectiveMainloop,
    CollectiveEpilogue
>;
using Gemm = cutlass::gemm::device::GemmUniversalAdapter<GemmKernel>;

// Force the device kernel symbol into the cubin without needing a host main.
auto* _anchor = &cutlass::device_kernel<GemmKernel>;


// ===== COMPILED SASS (sm_100a) =====

	.target	sm_100a

	.elftype	@"ET_EXEC"


//--------------------- .note.nv.tkinfo           --------------------------
	.section	.note.nv.tkinfo,"",@"SHT_NOTE"
	.sectionflags	@"SHF_NOTE_NV_TKINFO"
	.tkinfo
        /*0018*/ 	.word	0x00000002
        /*0030*/ 	.string	""
        /*0030*/ 	.string	"ptxas"
        /*0030*/ 	.string	"Cuda compilation tools, release 13.0, V13.0.88"
        /*0030*/ 	.string	"Build cuda_13.0.r13.0/compiler.36424714_0"
        /*0030*/ 	.string	"-arch sm_100a -m 64 "



//--------------------- .note.nv.cuinfo           --------------------------
	.section	.note.nv.cuinfo,"",@"SHT_NOTE"
	.sectionflags	@"SHF_NOTE_NV_CUINFO"
        /*0018*/ 	.short	0x0002
        /*001a*/ 	.short	0x0064
        /*001c*/ 	.short	0x0082
	.zero		2


//--------------------- .nv.info                  --------------------------
	.section	.nv.info,"",@"SHT_CUDA_INFO"
	.align	4


	//----- nvinfo : EIATTR_REGCOUNT
	.align		4
        /*0000*/ 	.byte	0x04, 0x2f
        /*0002*/ 	.short	(.L_19 - .L_18)
	.align		4
.L_18:
        /*0004*/ 	.word	index@(_ZN7cutlass13device_kernelINS_4gemm6kernel13GemmUniversalIN4cute5tupleIJiiiiEEENS1_10collective13CollectiveMmaINS1_46MainloopSm100TmaUmmaWarpSpecializedBlockScaledILi18ELi2ELi2ENS5_IJNS4_1CILi2EEENSA_ILi4EEENSA_ILi1EEEEEEEENS5_IJNSA_ILi256EEENSA_ILi64EEENSA_ILi128EEEEEENS5_IJNS_12float_e2m1_tENS_13float_ue8m0_tEEEENS5_IJNS5_IJlSD_lEEENS4_6LayoutINS5_IJNS5_IJNS5_IJNSA_ILi32EEESC_EEEiEEESR_NS5_IJSD_iEEEEEENS5_IJNS5_IJNS5_IJNSA_ILi16EEESC_EEEiEEENS5_IJNS5_IJNSA_ILi0EEESD_EEENSA_ILi512EEEEEENS5_IJSX_iEEEEEEEEEEESM_S14_NS4_8TiledMMAINS4_8MMA_AtomIJNS4_23SM100_MMA_MXF4_2x1SM_SSISK_SK_fSL_Li256ELi64ELi32ELNS4_4UMMA5MajorE0ELS19_0ELNS18_7ScaleInE0ELS1A_0EEEEEENSO_INS5_IJSD_SD_SD_EEENS5_IJSX_SX_SX_EEEEENS5_IJNS4_10UnderscoreES1G_S1G_EEEEENS5_IJNS4_28SM100_TMA_2SM_LOAD_MULTICASTES1J_EEENS5_IJNS4_14ComposedLayoutINS4_7SwizzleILi2ELi4ELi3EEENS4_18smem_ptr_flag_bitsILi4EEENSO_INS5_IJNSA_ILi8EEESI_EEENS5_IJSI_SD_EEEEEEENSO_INS5_IJNS5_IJNS5_IJSQ_SD_EEENS5_IJSP_SB_EEEEEESD_NS5_IJSB_SD_EEEEEENS5_IJNS5_IJNS5_IJSV_SZ_EEESY_EEESX_NS5_IJSB_SZ_EEEEEEEEEEEvNS4_8identityENS5_IJNS4_18SM100_TMA_2SM_LOADES1J_EEES25_vS26_EENS_8epilogue10collective18CollectiveEpilogueINS2A_23Sm100TmaWarpSpecializedILi3ELi2ELi32ELb1ELb0EEEJNS5_IJSI_SH_SI_EEENS5_IJNSO_ISI_SD_EENSO_ISP_SD_EEEEENS_10bfloat16_tESN_S2J_SN_NS2A_6fusion15FusionCallbacksIS2E_NS2K_17LinearCombinationIS2J_fS2J_fLNS_15FloatRoundStyleE2EEES2F_S2I_JEEENS4_5SM1004TMEM4LOAD26SM100_TMEM_LOAD_32dp32b32xENS4_13SM90_TMA_LOADENS1L_IS1N_NS1O_ILi16EEENSO_INS5_IJS1Q_SP_EEENS5_IJSP_SD_EEEEEEENS4_39AutoVectorizingCopyWithAssumedAlignmentILi128EEENS4_14SM90_TMA_STOREES2Z_S31_S31_EEEvvEEEEvNT_6ParamsE)
        /*0008*/ 	.word	0x0000007b


	//----- nvinfo : EIATTR_FRAME_SIZE
	.align		4
.L_19:
        /*000c*/ 	.byte	0x04, 0x11
        /*000e*/ 	.short	(.L_21 - .L_20)
	.align		4
.L_20:
        /*0010*/ 	.word	index@($__internal_2_$__cuda_sm10x_tcgen05_guardrail_trap_unallocated_columns_being_dealloced)
        /*0014*/ 	.word	0x00000000


	//----- nvinfo : EIATTR_FRAME_SIZE
	.align		4
.L_21:
        /*0018*/ 	.byte	0x04, 0x11
        /*001a*/ 	.short	(.L_23 - .L_22)
	.align		4
.L_22:
        /*001c*/ 	.word	index@($__internal_1_$__cuda_sm10x_tcgen05_guardrail_trap_phase_invalid_during_alloc)
        /*0020*/ 	.word	0x00000000


	//----- nvinfo : EIATTR_FRAME_SIZE
	.align		4
.L_23:
        /*0024*/ 	.byte	0x04, 0x11
        /*0026*/ 	.short	(.L_25 - .L_24)
	.align		4
.L_24:
        /*0028*/ 	.word	index@($__internal_0_$__cuda_sm10x_tcgen05_guardrail_trap_col_being_dealloced_not_returned_by_alloc)
        /*002c*/ 	.word	0x00000000


	//----- nvinfo : EIATTR_FRAME_SIZE
	.align		4
.L_25:
        /*0030*/ 	.byte	0x04, 0x11
        /*0032*/ 	.short	(.L_27 - .L_26)
	.align		4
.L_26:
        /*0034*/ 	.word	index@(_ZN7cutlass13device_kernelINS_4gemm6kernel13GemmUniversalIN4cute5tupleIJiiiiEEENS1_10collective13CollectiveMmaINS1_46MainloopSm100TmaUmmaWarpSpecializedBlockScaledILi18ELi2ELi2ENS5_IJNS4_1CILi2EEENSA_ILi4EEENSA_ILi1EEEEEEEENS5_IJNSA_ILi256EEENSA_ILi64EEENSA_ILi128EEEEEENS5_IJNS_12float_e2m1_tENS_13float_ue8m0_tEEEENS5_IJNS5_IJlSD_lEEENS4_6LayoutINS5_IJNS5_IJNS5_IJNSA_ILi32EEESC_EEEiEEESR_NS5_IJSD_iEEEEEENS5_IJNS5_IJNS5_IJNSA_ILi16EEESC_EEEiEEENS5_IJNS5_IJNSA_ILi0EEESD_EEENSA_ILi512EEEEEENS5_IJSX_iEEEEEEEEEEESM_S14_NS4_8TiledMMAINS4_8MMA_AtomIJNS4_23SM100_MMA_MXF4_2x1SM_SSISK_SK_fSL_Li256ELi64ELi32ELNS4_4UMMA5MajorE0ELS19_0ELNS18_7ScaleInE0ELS1A_0EEEEEENSO_INS5_IJSD_SD_SD_EEENS5_IJSX_SX_SX_EEEEENS5_IJNS4_10UnderscoreES1G_S1G_EEEEENS5_IJNS4_28SM100_TMA_2SM_LOAD_MULTICASTES1J_EEENS5_IJNS4_14ComposedLayoutINS4_7SwizzleILi2ELi4ELi3EEENS4_18smem_ptr_flag_bitsILi4EEENSO_INS5_IJNSA_ILi8EEESI_EEENS5_IJSI_SD_EEEEEEENSO_INS5_IJNS5_IJNS5_IJSQ_SD_EEENS5_IJSP_SB_EEEEEESD_NS5_IJSB_SD_EEEEEENS5_IJNS5_IJNS5_IJSV_SZ_EEESY_EEESX_NS5_IJSB_SZ_EEEEEEEEEEEvNS4_8identityENS5_IJNS4_18SM100_TMA_2SM_LOADES1J_EEES25_vS26_EENS_8epilogue10collective18CollectiveEpilogueINS2A_23Sm100TmaWarpSpecializedILi3ELi2ELi32ELb1ELb0EEEJNS5_IJSI_SH_SI_EEENS5_IJNSO_ISI_SD_EENSO_ISP_SD_EEEEENS_10bfloat16_tESN_S2J_SN_NS2A_6fusion15FusionCallbacksIS2E_NS2K_17LinearCombinationIS2J_fS2J_fLNS_15FloatRoundStyleE2EEES2F_S2I_JEEENS4_5SM1004TMEM4LOAD26SM100_TMEM_LOAD_32dp32b32xENS4_13SM90_TMA_LOADENS1L_IS1N_NS1O_ILi16EEENSO_INS5_IJS1Q_SP_EEENS5_IJSP_SD_EEEEEEENS4_39AutoVectorizingCopyWithAssumedAlignmentILi128EEENS4_14SM90_TMA_STOREES2Z_S31_S31_EEEvvEEEEvNT_6ParamsE)
        /*0038*/ 	.word	0x00000000


	//----- nvinfo : EIATTR_MIN_STACK_SIZE
	.align		4
.L_27:
        /*003c*/ 	.byte	0x04, 0x12
        /*003e*/ 	.short	(.L_29 - .L_28)
	.align		4
.L_28:
        /*0040*/ 	.word	index@(_ZN7cutlass13device_kernelINS_4gemm6kernel13GemmUniversalIN4cute5tupleIJiiiiEEENS1_10collective13CollectiveMmaINS1_46MainloopSm100TmaUmmaWarpSpecializedBlockScaledILi18ELi2ELi2ENS5_IJNS4_1CILi2EEENSA_ILi4EEENSA_ILi1EEEEEEEENS5_IJNSA_ILi256EEENSA_ILi64EEENSA_ILi128EEEEEENS5_IJNS_12float_e2m1_tENS_13float_ue8m0_tEEEENS5_IJNS5_IJlSD_lEEENS4_6LayoutINS5_IJNS5_IJNS5_IJNSA_ILi32EEESC_EEEiEEESR_NS5_IJSD_iEEEEEENS5_IJNS5_IJNS5_IJNSA_ILi16EEESC_EEEiEEENS5_IJNS5_IJNSA_ILi0EEESD_EEENSA_ILi512EEEEEENS5_IJSX_iEEEEEEEEEEESM_S14_NS4_8TiledMMAINS4_8MMA_AtomIJNS4_23SM100_MMA_MXF4_2x1SM_SSISK_SK_fSL_Li256ELi64ELi32ELNS4_4UMMA5MajorE0ELS19_0ELNS18_7ScaleInE0ELS1A_0EEEEEENSO_INS5_IJSD_SD_SD_EEENS5_IJSX_SX_SX_EEEEENS5_IJNS4_10UnderscoreES1G_S1G_EEEEENS5_IJNS4_28SM100_TMA_2SM_LOAD_MULTICASTES1J_EEENS5_IJNS4_14ComposedLayoutINS4_7SwizzleILi2ELi4ELi3EEENS4_18smem_ptr_flag_bitsILi4EEENSO_INS5_IJNSA_ILi8EEESI_EEENS5_IJSI_SD_EEEEEEENSO_INS5_IJNS5_IJNS5_IJSQ_SD_EEENS5_IJSP_SB_EEEEEESD_NS5_IJSB_SD_EEEEEENS5_IJNS5_IJNS5_IJSV_SZ_EEESY_EEESX_NS5_IJSB_SZ_EEEEEEEEEEEvNS4_8identityENS5_IJNS4_18SM100_TMA_2SM_LOADES1J_EEES25_vS26_EENS_8epilogue10collective18CollectiveEpilogueINS2A_23Sm100TmaWarpSpecializedILi3ELi2ELi32ELb1ELb0EEEJNS5_IJSI_SH_SI_EEENS5_IJNSO_ISI_SD_EENSO_ISP_SD_EEEEENS_10bfloat16_tESN_S2J_SN_NS2A_6fusion15FusionCallbacksIS2E_NS2K_17LinearCombinationIS2J_fS2J_fLNS_15FloatRoundStyleE2EEES2F_S2I_JEEENS4_5SM1004TMEM4LOAD26SM100_TMEM_LOAD_32dp32b32xENS4_13SM90_TMA_LOADENS1L_IS1N_NS1O_ILi16EEENSO_INS5_IJS1Q_SP_EEENS5_IJSP_SD_EEEEEEENS4_39AutoVectorizingCopyWithAssumedAlignmentILi128EEENS4_14SM90_TMA_STOREES2Z_S31_S31_EEEvvEEEEvNT_6ParamsE)
        /*0044*/ 	.word	0x00000000
.L_29:


//--------------------- .nv.compat                --------------------------
	.section	.nv.compat,"",@"SHT_CUDA_COMPAT_INFO"
	.align	4
        /*0000*/ 	.byte	0x02, 0x09, 0x01, 0x00, 0x02, 0x02, 0x02, 0x00, 0x02, 0x05, 0x05, 0x00, 0x03, 0x07, 0x01, 0x01
        /*0010*/ 	.byte	0x02, 0x03, 0x01, 0x00, 0x02, 0x06, 0x01, 0x00, 0x04, 0x0b, 0x08, 0x00, 0x09, 0x00, 0x00, 0x00
        /*0020*/ 	.byte	0x00, 0x00, 0x00, 0x00


//--------------------- .nv.info._ZN7cutlass13device_kernelINS_4gemm6kernel13GemmUniversalIN4cute5tupleIJiiiiEEENS1_10collective13CollectiveMmaINS1_46MainloopSm100TmaUmmaWarpSpecializedBlockScaledILi18ELi2ELi2ENS5_IJNS4_1CILi2EEENSA_ILi4EEENSA_ILi1EEEEEEEENS5_IJNSA_ILi256EEENSA_ILi64EEENSA_ILi128EEEEEENS5_IJNS_12float_e2m1_tENS_13float_ue8m0_tEEEENS5_IJNS5_IJlSD_lEEENS4_6LayoutINS5_IJNS5_IJNS5_IJNSA_ILi32EEESC_EEEiEEESR_NS5_IJSD_iEEEEEENS5_IJNS5_IJNS5_IJNSA_ILi16EEESC_EEEiEEENS5_IJNS5_IJNSA_ILi0EEESD_EEENSA_ILi512EEEEEENS5_IJSX_iEEEEEEEEEEESM_S14_NS4_8TiledMMAINS4_8MMA_AtomIJNS4_23SM100_MMA_MXF4_2x1SM_SSISK_SK_fSL_Li256ELi64ELi32ELNS4_4UMMA5MajorE0ELS19_0ELNS18_7ScaleInE0ELS1A_0EEEEEENSO_INS5_IJSD_SD_SD_EEENS5_IJSX_SX_SX_EEEEENS5_IJNS4_10UnderscoreES1G_S1G_EEEEENS5_IJNS4_28SM100_TMA_2SM_LOAD_MULTICASTES1J_EEENS5_IJNS4_14ComposedLayoutINS4_7SwizzleILi2ELi4ELi3EEENS4_18smem_ptr_flag_bitsILi4EEENSO_INS5_IJNSA_ILi8EEESI_EEENS5_IJSI_SD_EEEEEEENSO_INS5_IJNS5_IJNS5_IJSQ_SD_EEENS5_IJSP_SB_EEEEEESD_NS5_IJSB_SD_EEEEEENS5_IJNS5_IJNS5_IJSV_SZ_EEESY_EEESX_NS5_IJSB_SZ_EEEEEEEEEEEvNS4_8identityENS5_IJNS4_18SM100_TMA_2SM_LOADES1J_EEES25_vS26_EENS_8epilogue10collective18CollectiveEpilogueINS2A_23Sm100TmaWarpSpecializedILi3ELi2ELi32ELb1ELb0EEEJNS5_IJSI_SH_SI_EEENS5_IJNSO_ISI_SD_EENSO_ISP_SD_EEEEENS_10bfloat16_tESN_S2J_SN_NS2A_6fusion15FusionCallbacksIS2E_NS2K_17LinearCombinationIS2J_fS2J_fLNS_15FloatRoundStyleE2EEES2F_S2I_JEEENS4_5SM1004TMEM4LOAD26SM100_TMEM_LOAD_32dp32b32xENS4_13SM90_TMA_LOADENS1L_IS1N_NS1O_ILi16EEENSO_INS5_IJS1Q_SP_EEENS5_IJSP_SD_EEEEEEENS4_39AutoVectorizingCopyWithAssumedAlignmentILi128EEENS4_14SM90_TMA_STOREES2Z_S31_S31_EEEvvEEEEvNT_6ParamsE --------------------------
	.section	.nv.info._ZN7cutlass13device_kernelINS_4gemm6kernel13GemmUniversalIN4cute5tupleIJiiiiEEENS1_10collective13CollectiveMmaINS1_46MainloopSm100TmaUmmaWarpSpecializedBlockScaledILi18ELi2ELi2ENS5_IJNS4_1CILi2EEENSA_ILi4EEENSA_ILi1EEEEEEEENS5_IJNSA_ILi256EEENSA_ILi64EEENSA_ILi128EEEEEENS5_IJNS_12float_e2m1_tENS_13float_ue8m0_tEEEENS5_IJNS5_IJlSD_lEEENS4_6LayoutINS5_IJNS5_IJNS5_IJNSA_ILi32EEESC_EEEiEEESR_NS5_IJSD_iEEEEEENS5_IJNS5_IJNS5_IJNSA_ILi16EEESC_EEEiEEENS5_IJNS5_IJNSA_ILi0EEESD_EEENSA_ILi512EEEEEENS5_IJSX_iEEEEEEEEEEESM_S14_NS4_8TiledMMAINS4_8MMA_AtomIJNS4_23SM100_MMA_MXF4_2x1SM_SSISK_SK_fSL_Li256ELi64ELi32ELNS4_4UMMA5MajorE0ELS19_0ELNS18_7ScaleInE0ELS1A_0EEEEEENSO_INS5_IJSD_SD_SD_EEENS5_IJSX_SX_SX_EEEEENS5_IJNS4_10UnderscoreES1G_S1G_EEEEENS5_IJNS4_28SM100_TMA_2SM_LOAD_MULTICASTES1J_EEENS5_IJNS4_14ComposedLayoutINS4_7SwizzleILi2ELi4ELi3EEENS4_18smem_ptr_flag_bitsILi4EEENSO_INS5_IJNSA_ILi8EEESI_EEENS5_IJSI_SD_EEEEEEENSO_INS5_IJNS5_IJNS5_IJSQ_SD_EEENS5_IJSP_SB_EEEEEESD_NS5_IJSB_SD_EEEEEENS5_IJNS5_IJNS5_IJSV_SZ_EEESY_EEESX_NS5_IJSB_SZ_EEEEEEEEEEEvNS4_8identityENS5_IJNS4_18SM100_TMA_2SM_LOADES1J_EEES25_vS26_EENS_8epilogue10collective18CollectiveEpilogueINS2A_23Sm100TmaWarpSpecializedILi3ELi2ELi32ELb1ELb0EEEJNS5_IJSI_SH_SI_EEENS5_IJNSO_ISI_SD_EENSO_ISP_SD_EEEEENS_10bfloat16_tESN_S2J_SN_NS2A_6fusion15FusionCallbacksIS2E_NS2K_17LinearCombinationIS2J_fS2J_fLNS_15FloatRoundStyleE2EEES2F_S2I_JEEENS4_5SM1004TMEM4LOAD26SM100_TMEM_LOAD_32dp32b32xENS4_13SM90_TMA_LOADENS1L_IS1N_NS1O_ILi16EEENSO_INS5_IJS1Q_SP_EEENS5_IJSP_SD_EEEEEEENS4_39AutoVectorizingCopyWithAssumedAlignmentILi128EEENS4_14SM90_TMA_STOREES2Z_S31_S31_EEEvvEEEEvNT_6ParamsE,"",@"SHT_CUDA_INFO"
	.sectionflags	@""
	.align	4


	//----- nvinfo : EIATTR_CUDA_API_VERSION
	.align		4
        /*0000*/ 	.byte	0x04, 0x37
        /*0002*/ 	.short	(.L_31 - .L_30)
.L_30:
        /*0004*/ 	.word	0x00000082


	//----- nvinfo : EIATTR_KPARAM_INFO
	.align		4
.L_31:
        /*0008*/ 	.byte	0x04, 0x17
        /*000a*/ 	.short	(.L_33 - .L_32)
.L_32:
        /*000c*/ 	.word	0x00000000
        /*0010*/ 	.short	0x0000
        /*0012*/ 	.short	0x0000
        /*0014*/ 	.byte	0x00, 0xf0, 0x01, 0x30


	//----- nvinfo : EIATTR_AT_ENTRY_FRAGMENTS
	.align		4
.L_33:
        /*0018*/ 	.byte	0x04, 0x4f
        /*001a*/ 	.short	(.L_35 - .L_34)


	//   ....[0]....
.L_34:
        /*001c*/ 	.word	0x00000007


	//----- nvinfo : EIATTR_RESERVED_SMEM_USED
	.align		4
.L_35:
        /*0020*/ 	.byte	0x01, 0x41
	.zero		2


	//----- nvinfo : EIATTR_SPARSE_MMA_MASK
	.align		4
        /*0024*/ 	.byte	0x03, 0x50
        /*0026*/ 	.short	0x0000


	//----- nvinfo : EIATTR_TCGEN05_2CTA_USED
	.align		4
        /*0028*/ 	.byte	0x01, 0x52
	.zero		2


	//----- nvinfo : EIATTR_MAXREG_COUNT
	.align		4
        /*002c*/ 	.byte	0x03, 0x1b
        /*002e*/ 	.short	0x00ff


	//----- nvinfo : EIATTR_NUM_BARRIERS
	.align		4
        /*0030*/ 	.byte	0x02, 0x4c
        /*0032*/ 	.byte	0x07
	.zero		1


	//----- nvinfo : EIATTR_EXTERNS
	.align		4
        /*0034*/ 	.byte	0x04, 0x0f
        /*0036*/ 	.short	(.L_37 - .L_36)


	//   ....[0]....
	.align		4
.L_36:
        /*0038*/ 	.word	index@(__assertfail)


	//----- nvinfo : EIATTR_MERCURY_ISA_VERSION
	.align		4
.L_37:
        /*003c*/ 	.byte	0x03, 0x5f
        /*003e*/ 	.short	0x0101


	//----- nvinfo : EIATTR_INT_WARP_WIDE_INSTR_OFFSETS
	.align		4
        /*0040*/ 	.byte	0x04, 0x31
        /*0042*/ 	.short	(.L_39 - .L_38)


	//   ....[0]....
.L_38:
        /*0044*/ 	.word	0x00000f50


	//   ....[1]....
        /*0048*/ 	.word	0x00000ff0


	//   ....[2]....
        /*004c*/ 	.word	0x000056a0


	//   ....[3]....
        /*0050*/ 	.word	0x000056c0


	//   ....[4]....
        /*0054*/ 	.word	0x000056f0


	//   ....[5]....
        /*0058*/ 	.word	0x000062c0


	//   ....[6]....
        /*005c*/ 	.word	0x00006340


	//   ....[7]....
        /*0060*/ 	.word	0x00006440


	//   ....[8]....
        /*0064*/ 	.word	0x00006550


	//----- nvinfo : EIATTR_COOP_GROUP_MASK_REGIDS
	.align		4
.L_39:
        /*0068*/ 	.byte	0x04, 0x29
        /*006a*/ 	.short	(.L_41 - .L_40)


	//   ....[0]....
.L_40:
        /*006c*/ 	.word	0xffffffff


	//   ....[1]....
        /*0070*/ 	.word	0xffffffff


	//   ....[2]....
        /*0074*/ 	.word	0xffffffff


	//   ....[3]....
        /*0078*/ 	.word	0xffffffff


	//   ....[4]....
        /*007c*/ 	.word	0xffffffff


	//   ....[5]....
        /*0080*/ 	.word	0xffffffff


	//   ....[6]....
        /*0084*/ 	.word	0xffffffff


	//   ....[7]....
        /*0088*/ 	.word	0xffffffff


	//   ....[8]....
        /*008c*/ 	.word	0xffffffff


	//   ....[9]....
        /*0090*/ 	.word	0xffffffff


	//   ....[10]....
        /*0094*/ 	.word	0xffffffff


	//   ....[11]....
        /*0098*/ 	.word	0xffffffff


	//   ....[12]....
        /*009c*/ 	.word	0xffffffff


	//   ....[13]....
        /*00a0*/ 	.word	0xffffffff


	//----- nvinfo : EIATTR_COOP_GROUP_INSTR_OFFSETS
	.align		4
.L_41:
        /*00a4*/ 	.byte	0x04, 0x28
        /*00a6*/ 	.short	(.L_43 - .L_42)


	//   ....[0]....
.L_42:
        /*00a8*/ 	.word	0x000000b0


	//   ....[1]....
        /*00ac*/ 	.word	0x00000570


	//   ....[2]....
        /*00b0*/ 	.word	0x00000920


	//   ....[3]....
        /*00b4*/ 	.word	0x00000a90


	//   ....[4]....
        /*00b8*/ 	.word	0x00000b80


	//   ....[5]....
        /*00bc*/ 	.word	0x00000ce0


	//   ....[6]....
        /*00c0*/ 	.word	0x00000e30


	//   ....[7]....
        /*00c4*/ 	.word	0x00001070


	//   ....[8]....
        /*00c8*/ 	.word	0x00002860


	//   ....[9]....
        /*00cc*/ 	.word	0x00003f00


	//   ....[10]....
        /*00d0*/ 	.word	0x000043d0


	//   ....[11]....
        /*00d4*/ 	.word	0x00004400


	//   ....[12]....
        /*00d8*/ 	.word	0x000055a0


	//   ....[13]....
        /*00dc*/ 	.word	0x000057b0


	//----- nvinfo : EIATTR_VRC_CTA_INIT_COUNT
	.align		4
.L_43:
        /*00e0*/ 	.byte	0x02, 0x4a
        /*00e2*/ 	.byte	0x80
	.zero		1


	//----- nvinfo : EIATTR_SYSCALL_OFFSETS
	.align		4
        /*00e4*/ 	.byte	0x04, 0x46
        /*00e6*/ 	.short	(.L_45 - .L_44)


	//   ....[0]....
.L_44:
        /*00e8*/ 	.word	0x00007230


	//   ....[1]....
        /*00ec*/ 	.word	0x00007320


	//   ....[2]....
        /*00f0*/ 	.word	0x00007b50


	//   ....[3]....
        /*00f4*/ 	.word	0x00008820


	//----- nvinfo : EIATTR_MBARRIER_INSTR_OFFSETS
	.align		4
.L_45:
        /*00f8*/ 	.byte	0x04, 0x39
        /*00fa*/ 	.short	(.L_47 - .L_46)


	//   ....[0]....
.L_46:
        /*00fc*/ 	.word	0x000006c0
        /*0100*/ 	.word	0x000000ff
        /*0104*/ 	.word	0x00000000
        /*0108*/ 	.short	0x0100
        /*010a*/ 	.byte	0x04
	.zero		1


	//   ....[1]....
        /*010c*/ 	.word	0x000006d0
        /*0110*/ 	.word	0x000000ff
        /*0114*/ 	.word	0x00000090
        /*0118*/ 	.short	0x0100
        /*011a*/ 	.byte	0x04
	.zero		1


	//   ....[2]....
        /*011c*/ 	.word	0x000006e0
        /*0120*/ 	.word	0x000000ff
        /*0124*/ 	.word	0x00000008
        /*0128*/ 	.short	0x0100
        /*012a*/ 	.byte	0x04
	.zero		1


	//   ....[3]....
        /*012c*/ 	.word	0x000006f0
        /*0130*/ 	.word	0x000000ff
        /*0134*/ 	.word	0x00000098
        /*0138*/ 	.short	0x0100
        /*013a*/ 	.byte	0x04
	.zero		1


	//   ....[4]....
        /*013c*/ 	.word	0x00000700
        /*0140*/ 	.word	0x000000ff
        /*0144*/ 	.word	0x00000010
        /*0148*/ 	.short	0x0100
        /*014a*/ 	.byte	0x04
	.zero		1


	//   ....[5]....
        /*014c*/ 	.word	0x00000710
        /*0150*/ 	.word	0x000000ff
        /*0154*/ 	.word	0x000000a0
        /*0158*/ 	.short	0x0100
        /*015a*/ 	.byte	0x04
	.zero		1


	//   ....[6]....
        /*015c*/ 	.word	0x00000720
        /*0160*/ 	.word	0x000000ff
        /*0164*/ 	.word	0x00000018
        /*0168*/ 	.short	0x0100
        /*016a*/ 	.byte	0x04
	.zero		1


	//   ....[7]....
        /*016c*/ 	.word	0x00000730
        /*0170*/ 	.word	0x000000ff
        /*0174*/ 	.word	0x000000a8
        /*0178*/ 	.short	0x0100
        /*017a*/ 	.byte	0x04
	.zero		1


	//   ....[8]....
        /*017c*/ 	.word	0x00000740
        /*0180*/ 	.word	0x000000ff
        /*0184*/ 	.word	0x00000020
        /*0188*/ 	.short	0x0100
        /*018a*/ 	.byte	0x04
	.zero		1


	//   ....[9]....
        /*018c*/ 	.word	0x00000750
        /*0190*/ 	.word	0x000000ff
        /*0194*/ 	.word	0x000000b0
        /*0198*/ 	.short	0x0100
        /*019a*/ 	.byte	0x04
	.zero		1


	//   ....[10]....
        /*019c*/ 	.word	0x00000760
        /*01a0*/ 	.word	0x000000ff
        /*01a4*/ 	.word	0x00000028
        /*01a8*/ 	.short	0x0100
        /*01aa*/ 	.byte	0x04
	.zero		1


	//   ....[11]....
        /*01ac*/ 	.word	0x00000770
        /*01b0*/ 	.word	0x000000ff
        /*01b4*/ 	.word	0x000000b8
        /*01b8*/ 	.short	0x0100
        /*01ba*/ 	.byte	0x04
	.zero		1


	//   ....[12]....
        /*01bc*/ 	.word	0x00000780
        /*01c0*/ 	.word	0x000000ff
        /*01c4*/ 	.word	0x00000030
        /*01c8*/ 	.short	0x0100
        /*01ca*/ 	.byte	0x04
	.zero		1


	//   ....[13]....
        /*01cc*/ 	.word	0x00000790
        /*01d0*/ 	.word	0x000000ff
        /*01d4*/ 	.word	0x000000c0
        /*01d8*/ 	.short	0x0100
        /*01da*/ 	.byte	0x04
	.zero		1


	//   ....[14]....
        /*01dc*/ 	.word	0x000007a0
        /*01e0*/ 	.word	0x000000ff
        /*01e4*/ 	.word	0x00000038
        /*01e8*/ 	.short	0x0100
        /*01ea*/ 	.byte	0x04
	.zero		1


	//   ....[15]....
        /*01ec*/ 	.word	0x000007b0
        /*01f0*/ 	.word	0x000000ff
        /*01f4*/ 	.word	0x000000c8
        /*01f8*/ 	.short	0x0100
        /*01fa*/ 	.byte	0x04
	.zero		1


	//   ....[16]....
        /*01fc*/ 	.word	0x000007c0
        /*0200*/ 	.word	0x000000ff
        /*0204*/ 	.word	0x00000040
        /*0208*/ 	.short	0x0100
        /*020a*/ 	.byte	0x04
	.zero		1


	//   ....[17]....
        /*020c*/ 	.word	0x000007d0
        /*0210*/ 	.word	0x000000ff
        /*0214*/ 	.word	0x000000d0
        /*0218*/ 	.short	0x0100
        /*021a*/ 	.byte	0x04
	.zero		1


	//   ....[18]....
        /*021c*/ 	.word	0x000007e0
        /*0220*/ 	.word	0x000000ff
        /*0224*/ 	.word	0x00000048
        /*0228*/ 	.short	0x0100
        /*022a*/ 	.byte	0x04
	.zero		1


	//   ....[19]....
        /*022c*/ 	.word	0x000007f0
        /*0230*/ 	.word	0x000000ff
        /*0234*/ 	.word	0x000000d8
        /*0238*/ 	.short	0x0100
        /*023a*/ 	.byte	0x04
	.zero		1


	//   ....[20]....
        /*023c*/ 	.word	0x00000800
        /*0240*/ 	.word	0x000000ff
        /*0244*/ 	.word	0x00000050
        /*0248*/ 	.short	0x0100
        /*024a*/ 	.byte	0x04
	.zero		1


	//   ....[21]....
        /*024c*/ 	.word	0x00000810
        /*0250*/ 	.word	0x000000ff
        /*0254*/ 	.word	0x000000e0
        /*0258*/ 	.short	0x0100
        /*025a*/ 	.byte	0x04
	.zero		1


	//   ....[22]....
        /*025c*/ 	.word	0x00000820
        /*0260*/ 	.word	0x000000ff
        /*0264*/ 	.word	0x00000058
        /*0268*/ 	.short	0x0100
        /*026a*/ 	.byte	0x04
	.zero		1


	//   ....[23]....
        /*026c*/ 	.word	0x00000830
        /*0270*/ 	.word	0x000000ff
        /*0274*/ 	.word	0x000000e8
        /*0278*/ 	.short	0x0100
        /*027a*/ 	.byte	0x04
	.zero		1


	//   ....[24]....
        /*027c*/ 	.word	0x00000840
        /*0280*/ 	.word	0x000000ff
        /*0284*/ 	.word	0x00000060
        /*0288*/ 	.short	0x0100
        /*028a*/ 	.byte	0x04
	.zero		1


	//   ....[25]....
        /*028c*/ 	.word	0x00000850
        /*0290*/ 	.word	0x000000ff
        /*0294*/ 	.word	0x000000f0
        /*0298*/ 	.short	0x0100
        /*029a*/ 	.byte	0x04
	.zero		1


	//   ....[26]....
        /*029c*/ 	.word	0x00000860
        /*02a0*/ 	.word	0x000000ff
        /*02a4*/ 	.word	0x00000068
        /*02a8*/ 	.short	0x0100
        /*02aa*/ 	.byte	0x04
	.zero		1


	//   ....[27]....
        /*02ac*/ 	.word	0x00000870
        /*02b0*/ 	.word	0x000000ff
        /*02b4*/ 	.word	0x000000f8
        /*02b8*/ 	.short	0x0100
        /*02ba*/ 	.byte	0x04
	.zero		1


	//   ....[28]....
        /*02bc*/ 	.word	0x00000880
        /*02c0*/ 	.word	0x000000ff
        /*02c4*/ 	.word	0x00000070
        /*02c8*/ 	.short	0x0100
        /*02ca*/ 	.byte	0x04
	.zero		1


	//   ....[29]....
        /*02cc*/ 	.word	0x00000890
        /*02d0*/ 	.word	0x000000ff
        /*02d4*/ 	.word	0x00000100
        /*02d8*/ 	.short	0x0100
        /*02da*/ 	.byte	0x04
	.zero		1


	//   ....[30]....
        /*02dc*/ 	.word	0x000008a0
        /*02e0*/ 	.word	0x000000ff
        /*02e4*/ 	.word	0x00000078
        /*02e8*/ 	.short	0x0100
        /*02ea*/ 	.byte	0x04
	.zero		1


	//   ....[31]....
        /*02ec*/ 	.word	0x000008b0
        /*02f0*/ 	.word	0x000000ff
        /*02f4*/ 	.word	0x00000108
        /*02f8*/ 	.short	0x0100
        /*02fa*/ 	.byte	0x04
	.zero		1


	//   ....[32]....
        /*02fc*/ 	.word	0x000008c0
        /*0300*/ 	.word	0x000000ff
        /*0304*/ 	.word	0x00000080
        /*0308*/ 	.short	0x0100
        /*030a*/ 	.byte	0x04
	.zero		1


	//   ....[33]....
        /*030c*/ 	.word	0x000008d0
        /*0310*/ 	.word	0x000000ff
        /*0314*/ 	.word	0x00000110
        /*0318*/ 	.short	0x0100
        /*031a*/ 	.byte	0x04
	.zero		1


	//   ....[34]....
        /*031c*/ 	.word	0x000008e0
        /*0320*/ 	.word	0x000000ff
        /*0324*/ 	.word	0x00000088
        /*0328*/ 	.short	0x0100
        /*032a*/ 	.byte	0x04
	.zero		1


	//   ....[35]....
        /*032c*/ 	.word	0x000008f0
        /*0330*/ 	.word	0x000000ff
        /*0334*/ 	.word	0x00000118
        /*0338*/ 	.short	0x0100
        /*033a*/ 	.byte	0x04
	.zero		1


	//   ....[36]....
        /*033c*/ 	.word	0x00000a20
        /*0340*/ 	.word	0x000000ff
        /*0344*/ 	.word	0x00000120
        /*0348*/ 	.short	0x0100
        /*034a*/ 	.byte	0x04
	.zero		1


	//   ....[37]....
        /*034c*/ 	.word	0x00000a30
        /*0350*/ 	.word	0x000000ff
        /*0354*/ 	.word	0x00000138
        /*0358*/ 	.short	0x0100
        /*035a*/ 	.byte	0x04
	.zero		1


	//   ....[38]....
        /*035c*/ 	.word	0x00000a40
        /*0360*/ 	.word	0x000000ff
        /*0364*/ 	.word	0x00000128
        /*0368*/ 	.short	0x0100
        /*036a*/ 	.byte	0x04
	.zero		1


	//   ....[39]....
        /*036c*/ 	.word	0x00000a50
        /*0370*/ 	.word	0x000000ff
        /*0374*/ 	.word	0x00000140
        /*0378*/ 	.short	0x0100
        /*037a*/ 	.byte	0x04
	.zero		1


	//   ....[40]....
        /*037c*/ 	.word	0x00000a60
        /*0380*/ 	.word	0x000000ff
        /*0384*/ 	.word	0x00000130
        /*0388*/ 	.short	0x0100
        /*038a*/ 	.byte	0x04
	.zero		1


	//   ....[41]....
        /*038c*/ 	.word	0x00000a70
        /*0390*/ 	.word	0x000000ff
        /*0394*/ 	.word	0x00000148
        /*0398*/ 	.short	0x0100
        /*039a*/ 	.byte	0x04
	.zero		1


	//   ....[42]....
        /*039c*/ 	.word	0x00000b50
        /*03a0*/ 	.word	0x000000ff
        /*03a4*/ 	.word	0x00000150
        /*03a8*/ 	.short	0x0100
        /*03aa*/ 	.byte	0x06
	.zero		1


	//   ....[43]....
        /*03ac*/ 	.word	0x00000b60
        /*03b0*/ 	.word	0x000000ff
        /*03b4*/ 	.word	0x00000158
        /*03b8*/ 	.short	0x0100
        /*03ba*/ 	.byte	0x06
	.zero		1


	//   ....[44]....
        /*03bc*/ 	.word	0x00000c90
        /*03c0*/ 	.word	0x000000ff
        /*03c4*/ 	.word	0x00000160
        /*03c8*/ 	.short	0x0100
        /*03ca*/ 	.byte	0x06
	.zero		1


	//   ....[45]....
        /*03cc*/ 	.word	0x00000ca0
        /*03d0*/ 	.word	0x000000ff
        /*03d4*/ 	.word	0x00000170
        /*03d8*/ 	.short	0x0100
        /*03da*/ 	.byte	0x06
	.zero		1


	//   ....[46]....
        /*03dc*/ 	.word	0x00000cb0
        /*03e0*/ 	.word	0x000000ff
        /*03e4*/ 	.word	0x00000168
        /*03e8*/ 	.short	0x0100
        /*03ea*/ 	.byte	0x06
	.zero		1


	//   ....[47]....
        /*03ec*/ 	.word	0x00000cc0
        /*03f0*/ 	.word	0x000000ff
        /*03f4*/ 	.word	0x00000178
        /*03f8*/ 	.short	0x0100
        /*03fa*/ 	.byte	0x06
	.zero		1


	//   ....[48]....
        /*03fc*/ 	.word	0x00000de0
        /*0400*/ 	.word	0x000000ff
        /*0404*/ 	.word	0x00000180
        /*0408*/ 	.short	0x0100
        /*040a*/ 	.byte	0x04
	.zero		1


	//   ....[49]....
        /*040c*/ 	.word	0x00000df0
        /*0410*/ 	.word	0x000000ff
        /*0414*/ 	.word	0x00000190
        /*0418*/ 	.short	0x0100
        /*041a*/ 	.byte	0x04
	.zero		1


	//   ....[50]....
        /*041c*/ 	.word	0x00000e00
        /*0420*/ 	.word	0x000000ff
        /*0424*/ 	.word	0x00000188
        /*0428*/ 	.short	0x0100
        /*042a*/ 	.byte	0x04
	.zero		1


	//   ....[51]....
        /*042c*/ 	.word	0x00000e10
        /*0430*/ 	.word	0x000000ff
        /*0434*/ 	.word	0x00000198
        /*0438*/ 	.short	0x0100
        /*043a*/ 	.byte	0x04
	.zero		1


	//   ....[52]....
        /*043c*/ 	.word	0x00000f00
        /*0440*/ 	.word	0x000000ff
        /*0444*/ 	.word	0x000001a0
        /*0448*/ 	.short	0x0100
        /*044a*/ 	.byte	0x04
	.zero		1


	//   ....[53]....
        /*044c*/ 	.word	0x00000f10
        /*0450*/ 	.word	0x000000ff
        /*0454*/ 	.word	0x000001b0
        /*0458*/ 	.short	0x0100
        /*045a*/ 	.byte	0x04
	.zero		1


	//   ....[54]....
        /*045c*/ 	.word	0x00000f20
        /*0460*/ 	.word	0x000000ff
        /*0464*/ 	.word	0x000001a8
        /*0468*/ 	.short	0x0100
        /*046a*/ 	.byte	0x04
	.zero		1


	//   ....[55]....
        /*046c*/ 	.word	0x00000f30
        /*0470*/ 	.word	0x000000ff
        /*0474*/ 	.word	0x000001b8
        /*0478*/ 	.short	0x0100
        /*047a*/ 	.byte	0x04
	.zero		1


	//   ....[56]....
        /*047c*/ 	.word	0x00001030
        /*0480*/ 	.word	0x000000ff
        /*0484*/ 	.word	0x000001c0
        /*0488*/ 	.short	0x0100
        /*048a*/ 	.byte	0x06
	.zero		1


	//   ....[57]....
        /*048c*/ 	.word	0x00001d50
        /*0490*/ 	.word	0x00000003
        /*0494*/ 	.word	0x000001b0
        /*0498*/ 	.short	0x010a
        /*049a*/ 	.byte	0xff
	.zero		1


	//   ....[58]....
        /*049c*/ 	.word	0x00001d80
        /*04a0*/ 	.word	0x00000003
        /*04a4*/ 	.word	0x000001a0
        /*04a8*/ 	.short	0x0101
        /*04aa*/ 	.byte	0xff
	.zero		1


	//   ....[59]....
        /*04ac*/ 	.word	0x00001e60
        /*04b0*/ 	.word	0x000000ff
        /*04b4*/ 	.word	0x00000090
        /*04b8*/ 	.short	0x010a
        /*04ba*/ 	.byte	0x04
	.zero		1


	//   ....[60]....
        /*04bc*/ 	.word	0x00001f70
        /*04c0*/ 	.word	0x000000ff
        /*04c4*/ 	.word	0x00000090
        /*04c8*/ 	.short	0x010a
        /*04ca*/ 	.byte	0x06
	.zero		1


	//   ....[61]....
        /*04cc*/ 	.word	0x000020e0
        /*04d0*/ 	.word	0x000000ff
        /*04d4*/ 	.word	0x00000090
        /*04d8*/ 	.short	0x010a
        /*04da*/ 	.byte	0x07
	.zero		1


	//   ....[62]....
        /*04dc*/ 	.word	0x000023a0
        /*04e0*/ 	.word	0x000000ff
        /*04e4*/ 	.word	0x00000158
        /*04e8*/ 	.short	0x0101
        /*04ea*/ 	.byte	0x05
	.zero		1


	//   ....[63]....
        /*04ec*/ 	.word	0x000023c0
        /*04f0*/ 	.word	0x000000ff
        /*04f4*/ 	.word	0x00000090
        /*04f8*/ 	.short	0x010a
        /*04fa*/ 	.byte	0x04
	.zero		1


	//   ....[64]....
        /*04fc*/ 	.word	0x00002440
        /*0500*/ 	.word	0x000000ff
        /*0504*/ 	.word	0x00000090
        /*0508*/ 	.short	0x010a
        /*050a*/ 	.byte	0x07
	.zero		1


	//   ....[65]....
        /*050c*/ 	.word	0x00002580
        /*0510*/ 	.word	0x000000ff
        /*0514*/ 	.word	0x00000090
        /*0518*/ 	.short	0x010a
        /*051a*/ 	.byte	0x06
	.zero		1


	//   ....[66]....
        /*051c*/ 	.word	0x00002890
        /*0520*/ 	.word	0x00000003
        /*0524*/ 	.word	0x00000160
        /*0528*/ 	.short	0x010a
        /*052a*/ 	.byte	0xff
	.zero		1


	//   ....[67]....
        /*052c*/ 	.word	0x000029e0
        /*0530*/ 	.word	0x00000000
        /*0534*/ 	.word	0x00000000
        /*0538*/ 	.short	0x0101
        /*053a*/ 	.byte	0xff
	.zero		1


	//   ....[68]....
        /*053c*/ 	.word	0x00002fa0
        /*0540*/ 	.word	0x000000ff
        /*0544*/ 	.word	0x00000000
        /*0548*/ 	.short	0x010a
        /*054a*/ 	.byte	0x04
	.zero		1


	//   ....[69]....
        /*054c*/ 	.word	0x00003030
        /*0550*/ 	.word	0x000000ff
        /*0554*/ 	.word	0x00000000
        /*0558*/ 	.short	0x010a
        /*055a*/ 	.byte	0x05
	.zero		1


	//   ....[70]....
        /*055c*/ 	.word	0x000030c0
        /*0560*/ 	.word	0x000000ff
        /*0564*/ 	.word	0x00000000
        /*0568*/ 	.short	0x010a
        /*056a*/ 	.byte	0x05
	.zero		1


	//   ....[71]....
        /*056c*/ 	.word	0x00003150
        /*0570*/ 	.word	0x000000ff
        /*0574*/ 	.word	0x00000000
        /*0578*/ 	.short	0x010a
        /*057a*/ 	.byte	0x05
	.zero		1


	//   ....[72]....
        /*057c*/ 	.word	0x000031e0
        /*0580*/ 	.word	0x000000ff
        /*0584*/ 	.word	0x00000000
        /*0588*/ 	.short	0x010a
        /*058a*/ 	.byte	0x05
	.zero		1


	//   ....[73]....
        /*058c*/ 	.word	0x00003270
        /*0590*/ 	.word	0x000000ff
        /*0594*/ 	.word	0x00000000
        /*0598*/ 	.short	0x010a
        /*059a*/ 	.byte	0x05
	.zero		1


	//   ....[74]....
        /*059c*/ 	.word	0x00003300
        /*05a0*/ 	.word	0x000000ff
        /*05a4*/ 	.word	0x00000000
        /*05a8*/ 	.short	0x010a
        /*05aa*/ 	.byte	0x05
	.zero		1


	//   ....[75]....
        /*05ac*/ 	.word	0x00003390
        /*05b0*/ 	.word	0x000000ff
        /*05b4*/ 	.word	0x00000000
        /*05b8*/ 	.short	0x010a
        /*05ba*/ 	.byte	0x05
	.zero		1


	//   ....[76]....
        /*05bc*/ 	.word	0x00003420
        /*05c0*/ 	.word	0x000000ff
        /*05c4*/ 	.word	0x00000000
        /*05c8*/ 	.short	0x010a
        /*05ca*/ 	.byte	0x05
	.zero		1


	//   ....[77]....
        /*05cc*/ 	.word	0x000034b0
        /*05d0*/ 	.word	0x000000ff
        /*05d4*/ 	.word	0x00000000
        /*05d8*/ 	.short	0x010a
        /*05da*/ 	.byte	0x05
	.zero		1


	//   ....[78]....
        /*05dc*/ 	.word	0x00003540
        /*05e0*/ 	.word	0x000000ff
        /*05e4*/ 	.word	0x00000000
        /*05e8*/ 	.short	0x010a
        /*05ea*/ 	.byte	0x05
	.zero		1


	//   ....[79]....
        /*05ec*/ 	.word	0x000035d0
        /*05f0*/ 	.word	0x000000ff
        /*05f4*/ 	.word	0x00000000
        /*05f8*/ 	.short	0x010a
        /*05fa*/ 	.byte	0x05
	.zero		1


	//   ....[80]....
        /*05fc*/ 	.word	0x00003660
        /*0600*/ 	.word	0x000000ff
        /*0604*/ 	.word	0x00000000
        /*0608*/ 	.short	0x010a
        /*060a*/ 	.byte	0x05
	.zero		1


	//   ....[81]....
        /*060c*/ 	.word	0x000036f0
        /*0610*/ 	.word	0x000000ff
        /*0614*/ 	.word	0x00000000
        /*0618*/ 	.short	0x010a
        /*061a*/ 	.byte	0x05
	.zero		1


	//   ....[82]....
        /*061c*/ 	.word	0x00003780
        /*0620*/ 	.word	0x000000ff
        /*0624*/ 	.word	0x00000000
        /*0628*/ 	.short	0x010a
        /*062a*/ 	.byte	0x05
	.zero		1


	//   ....[83]....
        /*062c*/ 	.word	0x00003810
        /*0630*/ 	.word	0x000000ff
        /*0634*/ 	.word	0x00000000
        /*0638*/ 	.short	0x010a
        /*063a*/ 	.byte	0x05
	.zero		1


	//   ....[84]....
        /*063c*/ 	.word	0x000038a0
        /*0640*/ 	.word	0x000000ff
        /*0644*/ 	.word	0x00000000
        /*0648*/ 	.short	0x010a
        /*064a*/ 	.byte	0x05
	.zero		1


	//   ....[85]....
        /*064c*/ 	.word	0x00003940
        /*0650*/ 	.word	0x00000000
        /*0654*/ 	.word	0x00000000
        /*0658*/ 	.short	0x010a
        /*065a*/ 	.byte	0xff
	.zero		1


	//   ....[86]....
        /*065c*/ 	.word	0x00003a60
        /*0660*/ 	.word	0x00000002
        /*0664*/ 	.word	0x000001a0
        /*0668*/ 	.short	0x010a
        /*066a*/ 	.byte	0xff
	.zero		1


	//   ....[87]....
        /*066c*/ 	.word	0x00003ac0
        /*0670*/ 	.word	0x00000004
        /*0674*/ 	.word	0x00000000
        /*0678*/ 	.short	0x0101
        /*067a*/ 	.byte	0xff
	.zero		1


	//   ....[88]....
        /*067c*/ 	.word	0x00003ae0
        /*0680*/ 	.word	0x000000ff
        /*0684*/ 	.word	0x00000170
        /*0688*/ 	.short	0x010a
        /*068a*/ 	.byte	0x04
	.zero		1


	//   ....[89]....
        /*068c*/ 	.word	0x00003c00
        /*0690*/ 	.word	0x00000002
        /*0694*/ 	.word	0x00000160
        /*0698*/ 	.short	0x010a
        /*069a*/ 	.byte	0xff
	.zero		1


	//   ....[90]....
        /*069c*/ 	.word	0x00003d10
        /*06a0*/ 	.word	0x00000002
        /*06a4*/ 	.word	0x00000000
        /*06a8*/ 	.short	0x0101
        /*06aa*/ 	.byte	0xff
	.zero		1


	//   ....[91]....
        /*06ac*/ 	.word	0x00003da0
        /*06b0*/ 	.word	0x000000ff
        /*06b4*/ 	.word	0x00000170
        /*06b8*/ 	.short	0x0106
        /*06ba*/ 	.byte	0x04
	.zero		1


	//   ....[92]....
        /*06bc*/ 	.word	0x00003dc0
        /*06c0*/ 	.word	0x000000ff
        /*06c4*/ 	.word	0x00000170
        /*06c8*/ 	.short	0x010a
        /*06ca*/ 	.byte	0x04
	.zero		1


	//   ....[93]....
        /*06cc*/ 	.word	0x00003e50
        /*06d0*/ 	.word	0x000000ff
        /*06d4*/ 	.word	0x00000170
        /*06d8*/ 	.short	0x0106
        /*06da*/ 	.byte	0x07
	.zero		1


	//   ....[94]....
        /*06dc*/ 	.word	0x00003e90
        /*06e0*/ 	.word	0x00000000
        /*06e4*/ 	.word	0x00000170
        /*06e8*/ 	.short	0x010a
        /*06ea*/ 	.byte	0xff
	.zero		1


	//   ....[95]....
        /*06ec*/ 	.word	0x000040d0
        /*06f0*/ 	.word	0x000000ff
        /*06f4*/ 	.word	0x00000008
        /*06f8*/ 	.short	0x010a
        /*06fa*/ 	.byte	0x05
	.zero		1


	//   ....[96]....
        /*06fc*/ 	.word	0x000040f0
        /*0700*/ 	.word	0x000000ff
        /*0704*/ 	.word	0x00000008
        /*0708*/ 	.short	0x010a
        /*070a*/ 	.byte	0x05
	.zero		1


	//   ....[97]....
        /*070c*/ 	.word	0x00004280
        /*0710*/ 	.word	0x000000ff
        /*0714*/ 	.word	0x00000008
        /*0718*/ 	.short	0x010a
        /*071a*/ 	.byte	0x05
	.zero		1


	//   ....[98]....
        /*071c*/ 	.word	0x000042a0
        /*0720*/ 	.word	0x000000ff
        /*0724*/ 	.word	0x00000008
        /*0728*/ 	.short	0x010a
        /*072a*/ 	.byte	0x05
	.zero		1


	//   ....[99]....
        /*072c*/ 	.word	0x00004360
        /*0730*/ 	.word	0x000000ff
        /*0734*/ 	.word	0x00000000
        /*0738*/ 	.short	0x0101
        /*073a*/ 	.byte	0x04
	.zero		1


	//   ....[100]....
        /*073c*/ 	.word	0x00004770
        /*0740*/ 	.word	0x00000002
        /*0744*/ 	.word	0x00000160
        /*0748*/ 	.short	0x010a
        /*074a*/ 	.byte	0xff
	.zero		1


	//   ....[101]....
        /*074c*/ 	.word	0x00004890
        /*0750*/ 	.word	0x00000000
        /*0754*/ 	.word	0x00000000
        /*0758*/ 	.short	0x0101
        /*075a*/ 	.byte	0xff
	.zero		1


	//   ....[102]....
        /*075c*/ 	.word	0x00004de0
        /*0760*/ 	.word	0x000000ff
        /*0764*/ 	.word	0x00000000
        /*0768*/ 	.short	0x010a
        /*076a*/ 	.byte	0x04
	.zero		1


	//   ....[103]....
        /*076c*/ 	.word	0x00004e30
        /*0770*/ 	.word	0x000000ff
        /*0774*/ 	.word	0x00000190
        /*0778*/ 	.short	0x010a
        /*077a*/ 	.byte	0x29
	.zero		1


	//   ....[104]....
        /*077c*/ 	.word	0x00004f90
        /*0780*/ 	.word	0x000000ff
        /*0784*/ 	.word	0x00000000
        /*0788*/ 	.short	0x010a
        /*078a*/ 	.byte	0x07
	.zero		1


	//   ....[105]....
        /*078c*/ 	.word	0x000050c0
        /*0790*/ 	.word	0x000000ff
        /*0794*/ 	.word	0x00000000
        /*0798*/ 	.short	0x010a
        /*079a*/ 	.byte	0x05
	.zero		1


	//   ....[106]....
        /*079c*/ 	.word	0x000053b0
        /*07a0*/ 	.word	0x000000ff
        /*07a4*/ 	.word	0x00000000
        /*07a8*/ 	.short	0x010a
        /*07aa*/ 	.byte	0x04
	.zero		1


	//   ....[107]....
        /*07ac*/ 	.word	0x00005450
        /*07b0*/ 	.word	0x00000000
        /*07b4*/ 	.word	0x00000000
        /*07b8*/ 	.short	0x010a
        /*07ba*/ 	.byte	0xff
	.zero		1


	//   ....[108]....
        /*07bc*/ 	.word	0x00005490
        /*07c0*/ 	.word	0x00000000
        /*07c4*/ 	.word	0x00000000
        /*07c8*/ 	.short	0x010a
        /*07ca*/ 	.byte	0xff
	.zero		1


	//   ....[109]....
        /*07cc*/ 	.word	0x00005500
        /*07d0*/ 	.word	0x000000ff
        /*07d4*/ 	.word	0x00000000
        /*07d8*/ 	.short	0x0101
        /*07da*/ 	.byte	0x04
	.zero		1


	//   ....[110]....
        /*07dc*/ 	.word	0x00005540
        /*07e0*/ 	.word	0x000000ff
        /*07e4*/ 	.word	0x000001c0
        /*07e8*/ 	.short	0x010a
        /*07ea*/ 	.byte	0x16
	.zero		1


	//   ....[111]....
        /*07ec*/ 	.word	0x00005590
        /*07f0*/ 	.word	0x000000ff
        /*07f4*/ 	.word	0x00000000
        /*07f8*/ 	.short	0x0101
        /*07fa*/ 	.byte	0x04
	.zero		1


	//   ....[112]....
        /*07fc*/ 	.word	0x000059f0
        /*0800*/ 	.word	0x0000000c
        /*0804*/ 	.word	0x00000160
        /*0808*/ 	.short	0x010a
        /*080a*/ 	.byte	0xff
	.zero		1


	//   ....[113]....
        /*080c*/ 	.word	0x00005b60
        /*0810*/ 	.word	0x00000000
        /*0814*/ 	.word	0x00000000
        /*0818*/ 	.short	0x0101
        /*081a*/ 	.byte	0xff
	.zero		1


	//   ....[114]....
        /*081c*/ 	.word	0x00005fe0
        /*0820*/ 	.word	0x000000ff
        /*0824*/ 	.word	0x00000158
        /*0828*/ 	.short	0x010a
        /*082a*/ 	.byte	0x18
	.zero		1


	//   ....[115]....
        /*082c*/ 	.word	0x000061a0
        /*0830*/ 	.word	0x000000ff
        /*0834*/ 	.word	0x00000138
        /*0838*/ 	.short	0x010a
        /*083a*/ 	.byte	0x04
	.zero		1


	//   ....[116]....
        /*083c*/ 	.word	0x00006370
        /*0840*/ 	.word	0x000000ff
        /*0844*/ 	.word	0x00000120
        /*0848*/ 	.short	0x010b
        /*084a*/ 	.byte	0x04
	.zero		1


	//   ....[117]....
        /*084c*/ 	.word	0x00006380
        /*0850*/ 	.word	0x000000ff
        /*0854*/ 	.word	0x00000000
        /*0858*/ 	.short	0x0101
        /*085a*/ 	.byte	0x14
	.zero		1


	//   ....[118]....
        /*085c*/ 	.word	0x00006390
        /*0860*/ 	.word	0x000000ff
        /*0864*/ 	.word	0x00000138
        /*0868*/ 	.short	0x010a
        /*086a*/ 	.byte	0x05
	.zero		1


	//   ....[119]....
        /*086c*/ 	.word	0x00006580
        /*0870*/ 	.word	0x000000ff
        /*0874*/ 	.word	0x00000120
        /*0878*/ 	.short	0x010b
        /*087a*/ 	.byte	0x05
	.zero		1


	//   ....[120]....
        /*087c*/ 	.word	0x00006590
        /*0880*/ 	.word	0x000000ff
        /*0884*/ 	.word	0x00000000
        /*0888*/ 	.short	0x0101
        /*088a*/ 	.byte	0x04
	.zero		1


	//   ....[121]....
        /*088c*/ 	.word	0x00006630
        /*0890*/ 	.word	0x000000ff
        /*0894*/ 	.word	0x00000000
        /*0898*/ 	.short	0x010a
        /*089a*/ 	.byte	0x04
	.zero		1


	//   ....[122]....
        /*089c*/ 	.word	0x000066c0
        /*08a0*/ 	.word	0x000000ff
        /*08a4*/ 	.word	0x00000000
        /*08a8*/ 	.short	0x010a
        /*08aa*/ 	.byte	0x05
	.zero		1


	//   ....[123]....
        /*08ac*/ 	.word	0x00006760
        /*08b0*/ 	.word	0x00000000
        /*08b4*/ 	.word	0x00000000
        /*08b8*/ 	.short	0x010a
        /*08ba*/ 	.byte	0xff
	.zero		1


	//   ....[124]....
        /*08bc*/ 	.word	0x00006aa0
        /*08c0*/ 	.word	0x00000000
        /*08c4*/ 	.word	0x00000160
        /*08c8*/ 	.short	0x010a
        /*08ca*/ 	.byte	0xff
	.zero		1


	//   ....[125]....
        /*08cc*/ 	.word	0x00006b70
        /*08d0*/ 	.word	0x00000000
        /*08d4*/ 	.word	0x00000000
        /*08d8*/ 	.short	0x0101
        /*08da*/ 	.byte	0xff
	.zero		1


	//   ....[126]....
        /*08dc*/ 	.word	0x000077b0
        /*08e0*/ 	.word	0x00000000
        /*08e4*/ 	.word	0x00000120
        /*08e8*/ 	.short	0x010a
        /*08ea*/ 	.byte	0xff
	.zero		1


	//   ....[127]....
        /*08ec*/ 	.word	0x00007810
        /*08f0*/ 	.word	0x0000005c
        /*08f4*/ 	.word	0x00000180
        /*08f8*/ 	.short	0x010a
        /*08fa*/ 	.byte	0xff
	.zero		1


	//   ....[128]....
        /*08fc*/ 	.word	0x00007900
        /*0900*/ 	.word	0x00000000
        /*0904*/ 	.word	0x00000120
        /*0908*/ 	.short	0x010a
        /*090a*/ 	.byte	0xff
	.zero		1


	//   ....[129]....
        /*090c*/ 	.word	0x00007a30
        /*0910*/ 	.word	0x0000005c
        /*0914*/ 	.word	0x00000180
        /*0918*/ 	.short	0x010a
        /*091a*/ 	.byte	0xff
	.zero		1


	//   ....[130]....
        /*091c*/ 	.word	0x00008560
        /*0920*/ 	.word	0x00000000
        /*0924*/ 	.word	0x00000000
        /*0928*/ 	.short	0x0101
        /*092a*/ 	.byte	0xff
	.zero		1


	//   ....[131]....
        /*092c*/ 	.word	0x00008570
        /*0930*/ 	.word	0x00000002
        /*0934*/ 	.word	0x00000120
        /*0938*/ 	.short	0x010a
        /*093a*/ 	.byte	0xff
	.zero		1


	//   ....[132]....
        /*093c*/ 	.word	0x00008640
        /*0940*/ 	.word	0x00000002
        /*0944*/ 	.word	0x00000120
        /*0948*/ 	.short	0x010a
        /*094a*/ 	.byte	0xff
	.zero		1


	//   ....[133]....
        /*094c*/ 	.word	0x00008ac0
        /*0950*/ 	.word	0x0000005c
        /*0954*/ 	.word	0x00000000
        /*0958*/ 	.short	0x0101
        /*095a*/ 	.byte	0xff
	.zero		1


	//   ....[134]....
        /*095c*/ 	.word	0x000092e0
        /*0960*/ 	.word	0x00000002
        /*0964*/ 	.word	0x00000000
        /*0968*/ 	.short	0x0101
        /*096a*/ 	.byte	0xff
	.zero		1


	//   ....[135]....
        /*096c*/ 	.word	0x000095a0
        /*0970*/ 	.word	0x000000ff
        /*0974*/ 	.word	0x00000000
        /*0978*/ 	.short	0x0101
        /*097a*/ 	.byte	0x06
	.zero		1


	//   ....[136]....
        /*097c*/ 	.word	0x000095c0
        /*0980*/ 	.word	0x00000003
        /*0984*/ 	.word	0x000001b0
        /*0988*/ 	.short	0x010a
        /*098a*/ 	.byte	0xff
	.zero		1


	//   ....[137]....
        /*098c*/ 	.word	0x00009620
        /*0990*/ 	.word	0x00000000
        /*0994*/ 	.word	0x00000090
        /*0998*/ 	.short	0x010a
        /*099a*/ 	.byte	0xff
	.zero		1


	//   ....[138]....
        /*099c*/ 	.word	0x00009680
        /*09a0*/ 	.word	0x00000000
        /*09a4*/ 	.word	0x00000090
        /*09a8*/ 	.short	0x010a
        /*09aa*/ 	.byte	0xff
	.zero		1


	//   ....[139]....
        /*09ac*/ 	.word	0x000096d0
        /*09b0*/ 	.word	0x00000003
        /*09b4*/ 	.word	0x00000160
        /*09b8*/ 	.short	0x010a
        /*09ba*/ 	.byte	0xff
	.zero		1


	//   ....[140]....
        /*09bc*/ 	.word	0x00009730
        /*09c0*/ 	.word	0x00000000
        /*09c4*/ 	.word	0x00000000
        /*09c8*/ 	.short	0x010a
        /*09ca*/ 	.byte	0xff
	.zero		1


	//   ....[141]....
        /*09cc*/ 	.word	0x00009790
        /*09d0*/ 	.word	0x00000000
        /*09d4*/ 	.word	0x00000000
        /*09d8*/ 	.short	0x010a
        /*09da*/ 	.byte	0xff
	.zero		1


	//   ....[142]....
        /*09dc*/ 	.word	0x000097f0
        /*09e0*/ 	.word	0x00000000
        /*09e4*/ 	.word	0x00000000
        /*09e8*/ 	.short	0x010a
        /*09ea*/ 	.byte	0xff
	.zero		1


	//   ....[143]....
        /*09ec*/ 	.word	0x00009850
        /*09f0*/ 	.word	0x00000000
        /*09f4*/ 	.word	0x00000000
        /*09f8*/ 	.short	0x010a
        /*09fa*/ 	.byte	0xff
	.zero		1


	//   ....[144]....
        /*09fc*/ 	.word	0x000098b0
        /*0a00*/ 	.word	0x00000000
        /*0a04*/ 	.word	0x00000000
        /*0a08*/ 	.short	0x010a
        /*0a0a*/ 	.byte	0xff
	.zero		1


	//   ....[145]....
        /*0a0c*/ 	.word	0x00009910
        /*0a10*/ 	.word	0x00000000
        /*0a14*/ 	.word	0x00000000
        /*0a18*/ 	.short	0x010a
        /*0a1a*/ 	.byte	0xff
	.zero		1


	//   ....[146]....
        /*0a1c*/ 	.word	0x00009970
        /*0a20*/ 	.word	0x00000000
        /*0a24*/ 	.word	0x00000000
        /*0a28*/ 	.short	0x010a
        /*0a2a*/ 	.byte	0xff
	.zero		1


	//   ....[147]....
        /*0a2c*/ 	.word	0x000099d0
        /*0a30*/ 	.word	0x00000000
        /*0a34*/ 	.word	0x00000000
        /*0a38*/ 	.short	0x010a
        /*0a3a*/ 	.byte	0xff
	.zero		1


	//   ....[148]....
        /*0a3c*/ 	.word	0x00009a30
        /*0a40*/ 	.word	0x00000000
        /*0a44*/ 	.word	0x00000000
        /*0a48*/ 	.short	0x010a
        /*0a4a*/ 	.byte	0xff
	.zero		1


	//   ....[149]....
        /*0a4c*/ 	.word	0x00009a90
        /*0a50*/ 	.word	0x00000000
        /*0a54*/ 	.word	0x00000000
        /*0a58*/ 	.short	0x010a
        /*0a5a*/ 	.byte	0xff
	.zero		1


	//   ....[150]....
        /*0a5c*/ 	.word	0x00009af0
        /*0a60*/ 	.word	0x00000000
        /*0a64*/ 	.word	0x00000000
        /*0a68*/ 	.short	0x010a
        /*0a6a*/ 	.byte	0xff
	.zero		1


	//   ....[151]....
        /*0a6c*/ 	.word	0x00009b50
        /*0a70*/ 	.word	0x00000000
        /*0a74*/ 	.word	0x00000000
        /*0a78*/ 	.short	0x010a
        /*0a7a*/ 	.byte	0xff
	.zero		1


	//   ....[152]....
        /*0a7c*/ 	.word	0x00009bb0
        /*0a80*/ 	.word	0x00000000
        /*0a84*/ 	.word	0x00000000
        /*0a88*/ 	.short	0x010a
        /*0a8a*/ 	.byte	0xff
	.zero		1


	//   ....[153]....
        /*0a8c*/ 	.word	0x00009c10
        /*0a90*/ 	.word	0x00000000
        /*0a94*/ 	.word	0x00000000
        /*0a98*/ 	.short	0x010a
        /*0a9a*/ 	.byte	0xff
	.zero		1


	//   ....[154]....
        /*0a9c*/ 	.word	0x00009c70
        /*0aa0*/ 	.word	0x00000000
        /*0aa4*/ 	.word	0x00000000
        /*0aa8*/ 	.short	0x010a
        /*0aaa*/ 	.byte	0xff
	.zero		1


	//   ....[155]....
        /*0aac*/ 	.word	0x00009cd0
        /*0ab0*/ 	.word	0x00000000
        /*0ab4*/ 	.word	0x00000000
        /*0ab8*/ 	.short	0x010a
        /*0aba*/ 	.byte	0xff
	.zero		1


	//   ....[156]....
        /*0abc*/ 	.word	0x00009d30
        /*0ac0*/ 	.word	0x00000000
        /*0ac4*/ 	.word	0x00000000
        /*0ac8*/ 	.short	0x010a
        /*0aca*/ 	.byte	0xff
	.zero		1


	//   ....[157]....
        /*0acc*/ 	.word	0x00009d80
        /*0ad0*/ 	.word	0x00000002
        /*0ad4*/ 	.word	0x000001a0
        /*0ad8*/ 	.short	0x010a
        /*0ada*/ 	.byte	0xff
	.zero		1


	//   ....[158]....
        /*0adc*/ 	.word	0x00009de0
        /*0ae0*/ 	.word	0x00000002
        /*0ae4*/ 	.word	0x00000170
        /*0ae8*/ 	.short	0x010a
        /*0aea*/ 	.byte	0xff
	.zero		1


	//   ....[159]....
        /*0aec*/ 	.word	0x00009e30
        /*0af0*/ 	.word	0x00000002
        /*0af4*/ 	.word	0x00000160
        /*0af8*/ 	.short	0x010a
        /*0afa*/ 	.byte	0xff
	.zero		1


	//   ....[160]....
        /*0afc*/ 	.word	0x00009e90
        /*0b00*/ 	.word	0x00000000
        /*0b04*/ 	.word	0x00000170
        /*0b08*/ 	.short	0x010a
        /*0b0a*/ 	.byte	0xff
	.zero		1


	//   ....[161]....
        /*0b0c*/ 	.word	0x00009ef0
        /*0b10*/ 	.word	0x00000000
        /*0b14*/ 	.word	0x00000008
        /*0b18*/ 	.short	0x010a
        /*0b1a*/ 	.byte	0xff
	.zero		1


	//   ....[162]....
        /*0b1c*/ 	.word	0x00009fe0
        /*0b20*/ 	.word	0x00000000
        /*0b24*/ 	.word	0x00000008
        /*0b28*/ 	.short	0x010a
        /*0b2a*/ 	.byte	0xff
	.zero		1


	//   ....[163]....
        /*0b2c*/ 	.word	0x0000a030
        /*0b30*/ 	.word	0x00000002
        /*0b34*/ 	.word	0x00000160
        /*0b38*/ 	.short	0x010a
        /*0b3a*/ 	.byte	0xff
	.zero		1


	//   ....[164]....
        /*0b3c*/ 	.word	0x0000a090
        /*0b40*/ 	.word	0x00000000
        /*0b44*/ 	.word	0x00000190
        /*0b48*/ 	.short	0x010a
        /*0b4a*/ 	.byte	0xff
	.zero		1


	//   ....[165]....
        /*0b4c*/ 	.word	0x0000a0f0
        /*0b50*/ 	.word	0x00000000
        /*0b54*/ 	.word	0x00000000
        /*0b58*/ 	.short	0x010a
        /*0b5a*/ 	.byte	0xff
	.zero		1


	//   ....[166]....
        /*0b5c*/ 	.word	0x0000a150
        /*0b60*/ 	.word	0x00000000
        /*0b64*/ 	.word	0x00000000
        /*0b68*/ 	.short	0x010a
        /*0b6a*/ 	.byte	0xff
	.zero		1


	//   ....[167]....
        /*0b6c*/ 	.word	0x0000a1b0
        /*0b70*/ 	.word	0x00000000
        /*0b74*/ 	.word	0x000001c0
        /*0b78*/ 	.short	0x010a
        /*0b7a*/ 	.byte	0xff
	.zero		1


	//   ....[168]....
        /*0b7c*/ 	.word	0x0000a200
        /*0b80*/ 	.word	0x0000000c
        /*0b84*/ 	.word	0x00000160
        /*0b88*/ 	.short	0x010a
        /*0b8a*/ 	.byte	0xff
	.zero		1


	//   ....[169]....
        /*0b8c*/ 	.word	0x0000a260
        /*0b90*/ 	.word	0x00000000
        /*0b94*/ 	.word	0x00000158
        /*0b98*/ 	.short	0x010a
        /*0b9a*/ 	.byte	0xff
	.zero		1


	//   ....[170]....
        /*0b9c*/ 	.word	0x0000a2c0
        /*0ba0*/ 	.word	0x00000000
        /*0ba4*/ 	.word	0x00000138
        /*0ba8*/ 	.short	0x010a
        /*0baa*/ 	.byte	0xff
	.zero		1


	//   ....[171]....
        /*0bac*/ 	.word	0x0000a320
        /*0bb0*/ 	.word	0x00000009
        /*0bb4*/ 	.word	0x00000138
        /*0bb8*/ 	.short	0x010a
        /*0bba*/ 	.byte	0xff
	.zero		1


	//   ....[172]....
        /*0bbc*/ 	.word	0x0000a380
        /*0bc0*/ 	.word	0x00000000
        /*0bc4*/ 	.word	0x00000000
        /*0bc8*/ 	.short	0x010a
        /*0bca*/ 	.byte	0xff
	.zero		1


	//   ....[173]....
        /*0bcc*/ 	.word	0x0000a3e0
        /*0bd0*/ 	.word	0x00000000
        /*0bd4*/ 	.word	0x00000000
        /*0bd8*/ 	.short	0x010a
        /*0bda*/ 	.byte	0xff
	.zero		1


	//   ....[174]....
        /*0bdc*/ 	.word	0x0000a430
        /*0be0*/ 	.word	0x00000000
        /*0be4*/ 	.word	0x00000160
        /*0be8*/ 	.short	0x010a
        /*0bea*/ 	.byte	0xff
	.zero		1


	//   ....[175]....
        /*0bec*/ 	.word	0x0000a480
        /*0bf0*/ 	.word	0x00000000
        /*0bf4*/ 	.word	0x00000120
        /*0bf8*/ 	.short	0x010a
        /*0bfa*/ 	.byte	0xff
	.zero		1


	//   ....[176]....
        /*0bfc*/ 	.word	0x0000a4d0
        /*0c00*/ 	.word	0x0000005c
        /*0c04*/ 	.word	0x00000180
        /*0c08*/ 	.short	0x010a
        /*0c0a*/ 	.byte	0xff
	.zero		1


	//   ....[177]....
        /*0c0c*/ 	.word	0x0000a520
        /*0c10*/ 	.word	0x00000002
        /*0c14*/ 	.word	0x00000120
        /*0c18*/ 	.short	0x010a
        /*0c1a*/ 	.byte	0xff
	.zero		1


	//----- nvinfo : EIATTR_NUM_MBARRIERS
	.align		4
.L_47:
        /*0c1c*/ 	.byte	0x03, 0x38
        /*0c1e*/ 	.short	0x0039


	//----- nvinfo : EIATTR_EXIT_INSTR_OFFSETS
	.align		4
        /*0c20*/ 	.byte	0x04, 0x1c
        /*0c22*/ 	.short	(.L_49 - .L_48)


	//   ....[0]....
.L_48:
        /*0c24*/ 	.word	0x00003970


	//   ....[1]....
        /*0c28*/ 	.word	0x00003e60


	//   ....[2]....
        /*0c2c*/ 	.word	0x00003ec0


	//   ....[3]....
        /*0c30*/ 	.word	0x000057c0


	//   ....[4]....
        /*0c34*/ 	.word	0x00006790


	//   ....[5]....
        /*0c38*/ 	.word	0x000067d0


	//   ....[6]....
        /*0c3c*/ 	.word	0x000094a0


	//   ....[7]....
        /*0c40*/ 	.word	0x00009510


	//   ....[8]....
        /*0c44*/ 	.word	0x00009540


	//   ....[9]....
        /*0c48*/ 	.word	0x000095b0


	//----- nvinfo : EIATTR_MAX_THREADS
	.align		4
.L_49:
        /*0c4c*/ 	.byte	0x04, 0x05
        /*0c4e*/ 	.short	(.L_51 - .L_50)
.L_50:
        /*0c50*/ 	.word	0x00000100
        /*0c54*/ 	.word	0x00000001
        /*0c58*/ 	.word	0x00000001


	//----- nvinfo : EIATTR_CRS_STACK_SIZE
	.align		4
.L_51:
        /*0c5c*/ 	.byte	0x04, 0x1e
        /*0c5e*/ 	.short	(.L_53 - .L_52)
.L_52:
        /*0c60*/ 	.word	0x00000000


	//----- nvinfo : EIATTR_CBANK_PARAM_SIZE
	.align		4
.L_53:
        /*0c64*/ 	.byte	0x03, 0x19
        /*0c66*/ 	.short	0x0c00


	//----- nvinfo : EIATTR_PARAM_CBANK
	.align		4
        /*0c68*/ 	.byte	0x04, 0x0a
        /*0c6a*/ 	.short	(.L_55 - .L_54)
	.align		4
.L_54:
        /*0c6c*/ 	.word	index@(.nv.constant0._ZN7cutlass13device_kernelINS_4gemm6kernel13GemmUniversalIN4cute5tupleIJiiiiEEENS1_10collective13CollectiveMmaINS1_46MainloopSm100TmaUmmaWarpSpecializedBlockScaledILi18ELi2ELi2ENS5_IJNS4_1CILi2EEENSA_ILi4EEENSA_ILi1EEEEEEEENS5_IJNSA_ILi256EEENSA_ILi64EEENSA_ILi128EEEEEENS5_IJNS_12float_e2m1_tENS_13float_ue8m0_tEEEENS5_IJNS5_IJlSD_lEEENS4_6LayoutINS5_IJNS5_IJNS5_IJNSA_ILi32EEESC_EEEiEEESR_NS5_IJSD_iEEEEEENS5_IJNS5_IJNS5_IJNSA_ILi16EEESC_EEEiEEENS5_IJNS5_IJNSA_ILi0EEESD_EEENSA_ILi512EEEEEENS5_IJSX_iEEEEEEEEEEESM_S14_NS4_8TiledMMAINS4_8MMA_AtomIJNS4_23SM100_MMA_MXF4_2x1SM_SSISK_SK_fSL_Li256ELi64ELi32ELNS4_4UMMA5MajorE0ELS19_0ELNS18_7ScaleInE0ELS1A_0EEEEEENSO_INS5_IJSD_SD_SD_EEENS5_IJSX_SX_SX_EEEEENS5_IJNS4_10UnderscoreES1G_S1G_EEEEENS5_IJNS4_28SM100_TMA_2SM_LOAD_MULTICASTES1J_EEENS5_IJNS4_14ComposedLayoutINS4_7SwizzleILi2ELi4ELi3EEENS4_18smem_ptr_flag_bitsILi4EEENSO_INS5_IJNSA_ILi8EEESI_EEENS5_IJSI_SD_EEEEEEENSO_INS5_IJNS5_IJNS5_IJSQ_SD_EEENS5_IJSP_SB_EEEEEESD_NS5_IJSB_SD_EEEEEENS5_IJNS5_IJNS5_IJSV_SZ_EEESY_EEESX_NS5_IJSB_SZ_EEEEEEEEEEEvNS4_8identityENS5_IJNS4_18SM100_TMA_2SM_LOADES1J_EEES25_vS26_EENS_8epilogue10collective18CollectiveEpilogueINS2A_23Sm100TmaWarpSpecializedILi3ELi2ELi32ELb1ELb0EEEJNS5_IJSI_SH_SI_EEENS5_IJNSO_ISI_SD_EENSO_ISP_SD_EEEEENS_10bfloat16_tESN_S2J_SN_NS2A_6fusion15FusionCallbacksIS2E_NS2K_17LinearCombinationIS2J_fS2J_fLNS_15FloatRoundStyleE2EEES2F_S2I_JEEENS4_5SM1004TMEM4LOAD26SM100_TMEM_LOAD_32dp32b32xENS4_13SM90_TMA_LOADENS1L_IS1N_NS1O_ILi16EEENSO_INS5_IJS1Q_SP_EEENS5_IJSP_SD_EEEEEEENS4_39AutoVectorizingCopyWithAssumedAlignmentILi128EEENS4_14SM90_TMA_STOREES2Z_S31_S31_EEEvvEEEEvNT_6ParamsE)
        /*0c70*/ 	.short	0x0380
        /*0c72*/ 	.short	0x0c00


	//----- nvinfo : EIATTR_SW_WAR
	.align		4
.L_55:
        /*0c74*/ 	.byte	0x04, 0x36
        /*0c76*/ 	.short	(.L_57 - .L_56)
.L_56:
        /*0c78*/ 	.word	0x00000008
.L_57:


//--------------------- .nv.callgraph             --------------------------
	.section	.nv.callgraph,"",@"SHT_CUDA_CALLGRAPH"
	.align	4
	.sectionentsize	8
	.align		4
        /*0000*/ 	.word	0x00000000
	.align		4
        /*0004*/ 	.word	0xffffffff
	.align		4
        /*0008*/ 	.word	index@(_ZN7cutlass13device_kernelINS_4gemm6kernel13GemmUniversalIN4cute5tupleIJiiiiEEENS1_10collective13CollectiveMmaINS1_46MainloopSm100TmaUmmaWarpSpecializedBlockScaledILi18ELi2ELi2ENS5_IJNS4_1CILi2EEENSA_ILi4EEENSA_ILi1EEEEEEEENS5_IJNSA_ILi256EEENSA_ILi64EEENSA_ILi128EEEEEENS5_IJNS_12float_e2m1_tENS_13float_ue8m0_tEEEENS5_IJNS5_IJlSD_lEEENS4_6LayoutINS5_IJNS5_IJNS5_IJNSA_ILi32EEESC_EEEiEEESR_NS5_IJSD_iEEEEEENS5_IJNS5_IJNS5_IJNSA_ILi16EEESC_EEEiEEENS5_IJNS5_IJNSA_ILi0EEESD_EEENSA_ILi512EEEEEENS5_IJSX_iEEEEEEEEEEESM_S14_NS4_8TiledMMAINS4_8MMA_AtomIJNS4_23SM100_MMA_MXF4_2x1SM_SSISK_SK_fSL_Li256ELi64ELi32ELNS4_4UMMA5MajorE0ELS19_0ELNS18_7ScaleInE0ELS1A_0EEEEEENSO_INS5_IJSD_SD_SD_EEENS5_IJSX_SX_SX_EEEEENS5_IJNS4_10UnderscoreES1G_S1G_EEEEENS5_IJNS4_28SM100_TMA_2SM_LOAD_MULTICASTES1J_EEENS5_IJNS4_14ComposedLayoutINS4_7SwizzleILi2ELi4ELi3EEENS4_18smem_ptr_flag_bitsILi4EEENSO_INS5_IJNSA_ILi8EEESI_EEENS5_IJSI_SD_EEEEEEENSO_INS5_IJNS5_IJNS5_IJSQ_SD_EEENS5_IJSP_SB_EEEEEESD_NS5_IJSB_SD_EEEEEENS5_IJNS5_IJNS5_IJSV_SZ_EEESY_EEESX_NS5_IJSB_SZ_EEEEEEEEEEEvNS4_8identityENS5_IJNS4_18SM100_TMA_2SM_LOADES1J_EEES25_vS26_EENS_8epilogue10collective18CollectiveEpilogueINS2A_23Sm100TmaWarpSpecializedILi3ELi2ELi32ELb1ELb0EEEJNS5_IJSI_SH_SI_EEENS5_IJNSO_ISI_SD_EENSO_ISP_SD_EEEEENS_10bfloat16_tESN_S2J_SN_NS2A_6fusion15FusionCallbacksIS2E_NS2K_17LinearCombinationIS2J_fS2J_fLNS_15FloatRoundStyleE2EEES2F_S2I_JEEENS4_5SM1004TMEM4LOAD26SM100_TMEM_LOAD_32dp32b32xENS4_13SM90_TMA_LOADENS1L_IS1N_NS1O_ILi16EEENSO_INS5_IJS1Q_SP_EEENS5_IJSP_SD_EEEEEEENS4_39AutoVectorizingCopyWithAssumedAlignmentILi128EEENS4_14SM90_TMA_STOREES2Z_S31_S31_EEEvvEEEEvNT_6ParamsE)
	.align		4
        /*000c*/ 	.word	index@(__assertfail)
	.align		4
        /*0010*/ 	.word	0x00000000
	.align		4
        /*0014*/ 	.word	0xfffffffe
	.align		4
        /*0018*/ 	.word	0x00000000
	.align		4
        /*001c*/ 	.word	0xfffffffd
	.align		4
        /*0020*/ 	.word	0x00000000
	.align		4
        /*0024*/ 	.word	0xfffffffc


//--------------------- .nv.constant4             --------------------------
	.section	.nv.constant4,"a",@progbits
	.align	8
	.align		8
.nv.constant4:
        /*0000*/ 	.dword	__assertfail
	.align		8
        /*0008*/ 	.dword	__unnamed_1
	.align		8
        /*0010*/ 	.dword	__unnamed_2
	.align		8
        /*0018*/ 	.dword	_ZN40_INTERNAL_027ca8d5_4_k_cu_09fbd5a5_305004cuda3std3__45__cpo5beginE
	.align		8
        /*0020*/ 	.dword	_ZN40_INTERNAL_027ca8d5_4_k_cu_09fbd5a5_305004cuda3std3__45__cpo3endE
	.align		8
        /*0028*/ 	.dword	_ZN40_INTERNAL_027ca8d5_4_k_cu_09fbd5a5_305004cuda3std3__45__cpo6cbeginE
	.align		8
        /*0030*/ 	.dword	_ZN40_INTERNAL_027ca8d5_4_k_cu_09fbd5a5_305004cuda3std3__45__cpo4cendE
	.align		8
        /*0038*/ 	.dword	_ZN40_INTERNAL_027ca8d5_4_k_cu_09fbd5a5_305004cuda3std3__442_GLOBAL__N__027ca8d5_4_k_cu_09fbd5a5_305006ignoreE
	.align		8
        /*0040*/ 	.dword	_ZN40_INTERNAL_027ca8d5_4_k_cu_09fbd5a5_305004cuda3std3__419piecewise_constructE
	.align		8
        /*0048*/ 	.dword	_ZN40_INTERNAL_027ca8d5_4_k_cu_09fbd5a5_305004cuda3std3__48in_placeE
	.align		8
        /*0050*/ 	.dword	_ZN40_INTERNAL_027ca8d5_4_k_cu_09fbd5a5_305004cuda3std6ranges3__45__cpo4swapE
	.align		8
        /*0058*/ 	.dword	_ZN40_INTERNAL_027ca8d5_4_k_cu_09fbd5a5_305004cuda3std6ranges3__45__cpo9iter_moveE
	.align		8
        /*0060*/ 	.dword	_ZN40_INTERNAL_027ca8d5_4_k_cu_09fbd5a5_305004cute7productE
	.align		8
        /*0068*/ 	.dword	_ZN40_INTERNAL_027ca8d5_4_k_cu_09fbd5a5_305004cute1_E
	.align		8
        /*0070*/ 	.dword	$str$25
	.align		8
        /*0078*/ 	.dword	$str$26
	.align		8
        /*0080*/ 	.dword	$str$29
	.align		8
        /*0088*/ 	.dword	$str$30


//--------------------- .text._ZN7cutlass13device_kernelINS_4gemm6kernel13GemmUniversalIN4cute5tupleIJiiiiEEENS1_10collective13CollectiveMmaINS1_46MainloopSm100TmaUmmaWarpSpecializedBlockScaledILi18ELi2ELi2ENS5_IJNS4_1CILi2EEENSA_ILi4EEENSA_ILi1EEEEEEEENS5_IJNSA_ILi256EEENSA_ILi64EEENSA_ILi128EEEEEENS5_IJNS_12float_e2m1_tENS_13float_ue8m0_tEEEENS5_IJNS5_IJlSD_lEEENS4_6LayoutINS5_IJNS5_IJNS5_IJNSA_ILi32EEESC_EEEiEEESR_NS5_IJSD_iEEEEEENS5_IJNS5_IJNS5_IJNSA_ILi16EEESC_EEEiEEENS5_IJNS5_IJNSA_ILi0EEESD_EEENSA_ILi512EEEEEENS5_IJSX_iEEEEEEEEEEESM_S14_NS4_8TiledMMAINS4_8MMA_AtomIJNS4_23SM100_MMA_MXF4_2x1SM_SSISK_SK_fSL_Li256ELi64ELi32ELNS4_4UMMA5MajorE0ELS19_0ELNS18_7ScaleInE0ELS1A_0EEEEEENSO_INS5_IJSD_SD_SD_EEENS5_IJSX_SX_SX_EEEEENS5_IJNS4_10UnderscoreES1G_S1G_EEEEENS5_IJNS4_28SM100_TMA_2SM_LOAD_MULTICASTES1J_EEENS5_IJNS4_14ComposedLayoutINS4_7SwizzleILi2ELi4ELi3EEENS4_18smem_ptr_flag_bitsILi4EEENSO_INS5_IJNSA_ILi8EEESI_EEENS5_IJSI_SD_EEEEEEENSO_INS5_IJNS5_IJNS5_IJSQ_SD_EEENS5_IJSP_SB_EEEEEESD_NS5_IJSB_SD_EEEEEENS5_IJNS5_IJNS5_IJSV_SZ_EEESY_EEESX_NS5_IJSB_SZ_EEEEEEEEEEEvNS4_8identityENS5_IJNS4_18SM100_TMA_2SM_LOADES1J_EEES25_vS26_EENS_8epilogue10collective18CollectiveEpilogueINS2A_23Sm100TmaWarpSpecializedILi3ELi2ELi32ELb1ELb0EEEJNS5_IJSI_SH_SI_EEENS5_IJNSO_ISI_SD_EENSO_ISP_SD_EEEEENS_10bfloat16_tESN_S2J_SN_NS2A_6fusion15FusionCallbacksIS2E_NS2K_17LinearCombinationIS2J_fS2J_fLNS_15FloatRoundStyleE2EEES2F_S2I_JEEENS4_5SM1004TMEM4LOAD26SM100_TMEM_LOAD_32dp32b32xENS4_13SM90_TMA_LOADENS1L_IS1N_NS1O_ILi16EEENSO_INS5_IJS1Q_SP_EEENS5_IJSP_SD_EEEEEEENS4_39AutoVectorizingCopyWithAssumedAlignmentILi128EEENS4_14SM90_TMA_STOREES2Z_S31_S31_EEEvvEEEEvNT_6ParamsE --------------------------
	.section	.text._ZN7cutlass13device_kernelINS_4gemm6kernel13GemmUniversalIN4cute5tupleIJiiiiEEENS1_10collective13CollectiveMmaINS1_46MainloopSm100TmaUmmaWarpSpecializedBlockScaledILi18ELi2ELi2ENS5_IJNS4_1CILi2EEENSA_ILi4EEENSA_ILi1EEEEEEEENS5_IJNSA_ILi256EEENSA_ILi64EEENSA_ILi128EEEEEENS5_IJNS_12float_e2m1_tENS_13float_ue8m0_tEEEENS5_IJNS5_IJlSD_lEEENS4_6LayoutINS5_IJNS5_IJNS5_IJNSA_ILi32EEESC_EEEiEEESR_NS5_IJSD_iEEEEEENS5_IJNS5_IJNS5_IJNSA_ILi16EEESC_EEEiEEENS5_IJNS5_IJNSA_ILi0EEESD_EEENSA_ILi512EEEEEENS5_IJSX_iEEEEEEEEEEESM_S14_NS4_8TiledMMAINS4_8MMA_AtomIJNS4_23SM100_MMA_MXF4_2x1SM_SSISK_SK_fSL_Li256ELi64ELi32ELNS4_4UMMA5MajorE0ELS19_0ELNS18_7ScaleInE0ELS1A_0EEEEEENSO_INS5_IJSD_SD_SD_EEENS5_IJSX_SX_SX_EEEEENS5_IJNS4_10UnderscoreES1G_S1G_EEEEENS5_IJNS4_28SM100_TMA_2SM_LOAD_MULTICASTES1J_EEENS5_IJNS4_14ComposedLayoutINS4_7SwizzleILi2ELi4ELi3EEENS4_18smem_ptr_flag_bitsILi4EEENSO_INS5_IJNSA_ILi8EEESI_EEENS5_IJSI_SD_EEEEEEENSO_INS5_IJNS5_IJNS5_IJSQ_SD_EEENS5_IJSP_SB_EEEEEESD_NS5_IJSB_SD_EEEEEENS5_IJNS5_IJNS5_IJSV_SZ_EEESY_EEESX_NS5_IJSB_SZ_EEEEEEEEEEEvNS4_8identityENS5_IJNS4_18SM100_TMA_2SM_LOADES1J_EEES25_vS26_EENS_8epilogue10collective18CollectiveEpilogueINS2A_23Sm100TmaWarpSpecializedILi3ELi2ELi32ELb1ELb0EEEJNS5_IJSI_SH_SI_EEENS5_IJNSO_ISI_SD_EENSO_ISP_SD_EEEEENS_10bfloat16_tESN_S2J_SN_NS2A_6fusion15FusionCallbacksIS2E_NS2K_17LinearCombinationIS2J_fS2J_fLNS_15FloatRoundStyleE2EEES2F_S2I_JEEENS4_5SM1004TMEM4LOAD26SM100_TMEM_LOAD_32dp32b32xENS4_13SM90_TMA_LOADENS1L_IS1N_NS1O_ILi16EEENSO_INS5_IJS1Q_SP_EEENS5_IJSP_SD_EEEEEEENS4_39AutoVectorizingCopyWithAssumedAlignmentILi128EEENS4_14SM90_TMA_STOREES2Z_S31_S31_EEEvvEEEEvNT_6ParamsE,"ax",@progbits
	.align	128
.text._ZN7cutlass13device_kernelINS_4gemm6kernel13GemmUniversalIN4cute5tupleIJiiiiEEENS1_10collective13CollectiveMmaINS1_46MainloopSm100TmaUmmaWarpSpecializedBlockScaledILi18ELi2ELi2ENS5_IJNS4_1CILi2EEENSA_ILi4EEENSA_ILi1EEEEEEEENS5_IJNSA_ILi256EEENSA_ILi64EEENSA_ILi128EEEEEENS5_IJNS_12float_e2m1_tENS_13float_ue8m0_tEEEENS5_IJNS5_IJlSD_lEEENS4_6LayoutINS5_IJNS5_IJNS5_IJNSA_ILi32EEESC_EEEiEEESR_NS5_IJSD_iEEEEEENS5_IJNS5_IJNS5_IJNSA_ILi16EEESC_EEEiEEENS5_IJNS5_IJNSA_ILi0EEESD_EEENSA_ILi512EEEEEENS5_IJSX_iEEEEEEEEEEESM_S14_NS4_8TiledMMAINS4_8MMA_AtomIJNS4_23SM100_MMA_MXF4_2x1SM_SSISK_SK_fSL_Li256ELi64ELi32ELNS4_4UMMA5MajorE0ELS19_0ELNS18_7ScaleInE0ELS1A_0EEEEEENSO_INS5_IJSD_SD_SD_EEENS5_IJSX_SX_SX_EEEEENS5_IJNS4_10UnderscoreES1G_S1G_EEEEENS5_IJNS4_28SM100_TMA_2SM_LOAD_MULTICASTES1J_EEENS5_IJNS4_14ComposedLayoutINS4_7SwizzleILi2ELi4ELi3EEENS4_18smem_ptr_flag_bitsILi4EEENSO_INS5_IJNSA_ILi8EEESI_EEENS5_IJSI_SD_EEEEEEENSO_INS5_IJNS5_IJNS5_IJSQ_SD_EEENS5_IJSP_SB_EEEEEESD_NS5_IJSB_SD_EEEEEENS5_IJNS5_IJNS5_IJSV_SZ_EEESY_EEESX_NS5_IJSB_SZ_EEEEEEEEEEEvNS4_8identityENS5_IJNS4_18SM100_TMA_2SM_LOADES1J_EEES25_vS26_EENS_8epilogue10collective18CollectiveEpilogueINS2A_23Sm100TmaWarpSpecializedILi3ELi2ELi32ELb1ELb0EEEJNS5_IJSI_SH_SI_EEENS5_IJNSO_ISI_SD_EENSO_ISP_SD_EEEEENS_10bfloat16_tESN_S2J_SN_NS2A_6fusion15FusionCallbacksIS2E_NS2K_17LinearCombinationIS2J_fS2J_fLNS_15FloatRoundStyleE2EEES2F_S2I_JEEENS4_5SM1004TMEM4LOAD26SM100_TMEM_LOAD_32dp32b32xENS4_13SM90_TMA_LOADENS1L_IS1N_NS1O_ILi16EEENSO_INS5_IJS1Q_SP_EEENS5_IJSP_SD_EEEEEEENS4_39AutoVectorizingCopyWithAssumedAlignmentILi128EEENS4_14SM90_TMA_STOREES2Z_S31_S31_EEEvvEEEEvNT_6ParamsE:
        .type           _ZN7cutlass13device_kernelINS_4gemm6kernel13GemmUniversalIN4cute5tupleIJiiiiEEENS1_10collective13CollectiveMmaINS1_46MainloopSm100TmaUmmaWarpSpecializedBlockScaledILi18ELi2ELi2ENS5_IJNS4_1CILi2EEENSA_ILi4EEENSA_ILi1EEEEEEEENS5_IJNSA_ILi256EEENSA_ILi64EEENSA_ILi128EEEEEENS5_IJNS_12float_e2m1_tENS_13float_ue8m0_tEEEENS5_IJNS5_IJlSD_lEEENS4_6LayoutINS5_IJNS5_IJNS5_IJNSA_ILi32EEESC_EEEiEEESR_NS5_IJSD_iEEEEEENS5_IJNS5_IJNS5_IJNSA_ILi16EEESC_EEEiEEENS5_IJNS5_IJNSA_ILi0EEESD_EEENSA_ILi512EEEEEENS5_IJSX_iEEEEEEEEEEESM_S14_NS4_8TiledMMAINS4_8MMA_AtomIJNS4_23SM100_MMA_MXF4_2x1SM_SSISK_SK_fSL_Li256ELi64ELi32ELNS4_4UMMA5MajorE0ELS19_0ELNS18_7ScaleInE0ELS1A_0EEEEEENSO_INS5_IJSD_SD_SD_EEENS5_IJSX_SX_SX_EEEEENS5_IJNS4_10UnderscoreES1G_S1G_EEEEENS5_IJNS4_28SM100_TMA_2SM_LOAD_MULTICASTES1J_EEENS5_IJNS4_14ComposedLayoutINS4_7SwizzleILi2ELi4ELi3EEENS4_18smem_ptr_flag_bitsILi4EEENSO_INS5_IJNSA_ILi8EEESI_EEENS5_IJSI_SD_EEEEEEENSO_INS5_IJNS5_IJNS5_IJSQ_SD_EEENS5_IJSP_SB_EEEEEESD_NS5_IJSB_SD_EEEEEENS5_IJNS5_IJNS5_IJSV_SZ_EEESY_EEESX_NS5_IJSB_SZ_EEEEEEEEEEEvNS4_8identityENS5_IJNS4_18SM100_TMA_2SM_LOADES1J_EEES25_vS26_EENS_8epilogue10collective18CollectiveEpilogueINS2A_23Sm100TmaWarpSpecializedILi3ELi2ELi32ELb1ELb0EEEJNS5_IJSI_SH_SI_EEENS5_IJNSO_ISI_SD_EENSO_ISP_SD_EEEEENS_10bfloat16_tESN_S2J_SN_NS2A_6fusion15FusionCallbacksIS2E_NS2K_17LinearCombinationIS2J_fS2J_fLNS_15FloatRoundStyleE2EEES2F_S2I_JEEENS4_5SM1004TMEM4LOAD26SM100_TMEM_LOAD_32dp32b32xENS4_13SM90_TMA_LOADENS1L_IS1N_NS1O_ILi16EEENSO_INS5_IJS1Q_SP_EEENS5_IJSP_SD_EEEEEEENS4_39AutoVectorizingCopyWithAssumedAlignmentILi128EEENS4_14SM90_TMA_STOREES2Z_S31_S31_EEEvvEEEEvNT_6ParamsE,@function
        .size           _ZN7cutlass13device_kernelINS_4gemm6kernel13GemmUniversalIN4cute5tupleIJiiiiEEENS1_10collective13CollectiveMmaINS1_46MainloopSm100TmaUmmaWarpSpecializedBlockScaledILi18ELi2ELi2ENS5_IJNS4_1CILi2EEENSA_ILi4EEENSA_ILi1EEEEEEEENS5_IJNSA_ILi256EEENSA_ILi64EEENSA_ILi128EEEEEENS5_IJNS_12float_e2m1_tENS_13float_ue8m0_tEEEENS5_IJNS5_IJlSD_lEEENS4_6LayoutINS5_IJNS5_IJNS5_IJNSA_ILi32EEESC_EEEiEEESR_NS5_IJSD_iEEEEEENS5_IJNS5_IJNS5_IJNSA_ILi16EEESC_EEEiEEENS5_IJNS5_IJNSA_ILi0EEESD_EEENSA_ILi512EEEEEENS5_IJSX_iEEEEEEEEEEESM_S14_NS4_8TiledMMAINS4_8MMA_AtomIJNS4_23SM100_MMA_MXF4_2x1SM_SSISK_SK_fSL_Li256ELi64ELi32ELNS4_4UMMA5MajorE0ELS19_0ELNS18_7ScaleInE0ELS1A_0EEEEEENSO_INS5_IJSD_SD_SD_EEENS5_IJSX_SX_SX_EEEEENS5_IJNS4_10UnderscoreES1G_S1G_EEEEENS5_IJNS4_28SM100_TMA_2SM_LOAD_MULTICASTES1J_EEENS5_IJNS4_14ComposedLayoutINS4_7SwizzleILi2ELi4ELi3EEENS4_18smem_ptr_flag_bitsILi4EEENSO_INS5_IJNSA_ILi8EEESI_EEENS5_IJSI_SD_EEEEEEENSO_INS5_IJNS5_IJNS5_IJSQ_SD_EEENS5_IJSP_SB_EEEEEESD_NS5_IJSB_SD_EEEEEENS5_IJNS5_IJNS5_IJSV_SZ_EEESY_EEESX_NS5_IJSB_SZ_EEEEEEEEEEEvNS4_8identityENS5_IJNS4_18SM100_TMA_2SM_LOADES1J_EEES25_vS26_EENS_8epilogue10collective18CollectiveEpilogueINS2A_23Sm100TmaWarpSpecializedILi3ELi2ELi32ELb1ELb0EEEJNS5_IJSI_SH_SI_EEENS5_IJNSO_ISI_SD_EENSO_ISP_SD_EEEEENS_10bfloat16_tESN_S2J_SN_NS2A_6fusion15FusionCallbacksIS2E_NS2K_17LinearCombinationIS2J_fS2J_fLNS_15FloatRoundStyleE2EEES2F_S2I_JEEENS4_5SM1004TMEM4LOAD26SM100_TMEM_LOAD_32dp32b32xENS4_13SM90_TMA_LOADENS1L_IS1N_NS1O_ILi16EEENSO_INS5_IJS1Q_SP_EEENS5_IJSP_SD_EEEEEEENS4_39AutoVectorizingCopyWithAssumedAlignmentILi128EEENS4_14SM90_TMA_STOREES2Z_S31_S31_EEEvvEEEEvNT_6ParamsE,(.L_x_218 - _ZN7cutlass13device_kernelINS_4gemm6kernel13GemmUniversalIN4cute5tupleIJiiiiEEENS1_10collective13CollectiveMmaINS1_46MainloopSm100TmaUmmaWarpSpecializedBlockScaledILi18ELi2ELi2ENS5_IJNS4_1CILi2EEENSA_ILi4EEENSA_ILi1EEEEEEEENS5_IJNSA_ILi256EEENSA_ILi64EEENSA_ILi128EEEEEENS5_IJNS_12float_e2m1_tENS_13float_ue8m0_tEEEENS5_IJNS5_IJlSD_lEEENS4_6LayoutINS5_IJNS5_IJNS5_IJNSA_ILi32EEESC_EEEiEEESR_NS5_IJSD_iEEEEEENS5_IJNS5_IJNS5_IJNSA_ILi16EEESC_EEEiEEENS5_IJNS5_IJNSA_ILi0EEESD_EEENSA_ILi512EEEEEENS5_IJSX_iEEEEEEEEEEESM_S14_NS4_8TiledMMAINS4_8MMA_AtomIJNS4_23SM100_MMA_MXF4_2x1SM_SSISK_SK_fSL_Li256ELi64ELi32ELNS4_4UMMA5MajorE0ELS19_0ELNS18_7ScaleInE0ELS1A_0EEEEEENSO_INS5_IJSD_SD_SD_EEENS5_IJSX_SX_SX_EEEEENS5_IJNS4_10UnderscoreES1G_S1G_EEEEENS5_IJNS4_28SM100_TMA_2SM_LOAD_MULTICASTES1J_EEENS5_IJNS4_14ComposedLayoutINS4_7SwizzleILi2ELi4ELi3EEENS4_18smem_ptr_flag_bitsILi4EEENSO_INS5_IJNSA_ILi8EEESI_EEENS5_IJSI_SD_EEEEEEENSO_INS5_IJNS5_IJNS5_IJSQ_SD_EEENS5_IJSP_SB_EEEEEESD_NS5_IJSB_SD_EEEEEENS5_IJNS5_IJNS5_IJSV_SZ_EEESY_EEESX_NS5_IJSB_SZ_EEEEEEEEEEEvNS4_8identityENS5_IJNS4_18SM100_TMA_2SM_LOADES1J_EEES25_vS26_EENS_8epilogue10collective18CollectiveEpilogueINS2A_23Sm100TmaWarpSpecializedILi3ELi2ELi32ELb1ELb0EEEJNS5_IJSI_SH_SI_EEENS5_IJNSO_ISI_SD_EENSO_ISP_SD_EEEEENS_10bfloat16_tESN_S2J_SN_NS2A_6fusion15FusionCallbacksIS2E_NS2K_17LinearCombinationIS2J_fS2J_fLNS_15FloatRoundStyleE2EEES2F_S2I_JEEENS4_5SM1004TMEM4LOAD26SM100_TMEM_LOAD_32dp32b32xENS4_13SM90_TMA_LOADENS1L_IS1N_NS1O_ILi16EEENSO_INS5_IJS1Q_SP_EEENS5_IJSP_SD_EEEEEEENS4_39AutoVectorizingCopyWithAssumedAlignmentILi128EEENS4_14SM90_TMA_STOREES2Z_S31_S31_EEEvvEEEEvNT_6ParamsE)
        .other          _ZN7cutlass13device_kernelINS_4gemm6kernel13GemmUniversalIN4cute5tupleIJiiiiEEENS1_10collective13CollectiveMmaINS1_46MainloopSm100TmaUmmaWarpSpecializedBlockScaledILi18ELi2ELi2ENS5_IJNS4_1CILi2EEENSA_ILi4EEENSA_ILi1EEEEEEEENS5_IJNSA_ILi256EEENSA_ILi64EEENSA_ILi128EEEEEENS5_IJNS_12float_e2m1_tENS_13float_ue8m0_tEEEENS5_IJNS5_IJlSD_lEEENS4_6LayoutINS5_IJNS5_IJNS5_IJNSA_ILi32EEESC_EEEiEEESR_NS5_IJSD_iEEEEEENS5_IJNS5_IJNS5_IJNSA_ILi16EEESC_EEEiEEENS5_IJNS5_IJNSA_ILi0EEESD_EEENSA_ILi512EEEEEENS5_IJSX_iEEEEEEEEEEESM_S14_NS4_8TiledMMAINS4_8MMA_AtomIJNS4_23SM100_MMA_MXF4_2x1SM_SSISK_SK_fSL_Li256ELi64ELi32ELNS4_4UMMA5MajorE0ELS19_0ELNS18_7ScaleInE0ELS1A_0EEEEEENSO_INS5_IJSD_SD_SD_EEENS5_IJSX_SX_SX_EEEEENS5_IJNS4_10UnderscoreES1G_S1G_EEEEENS5_IJNS4_28SM100_TMA_2SM_LOAD_MULTICASTES1J_EEENS5_IJNS4_14ComposedLayoutINS4_7SwizzleILi2ELi4ELi3EEENS4_18smem_ptr_flag_bitsILi4EEENSO_INS5_IJNSA_ILi8EEESI_EEENS5_IJSI_SD_EEEEEEENSO_INS5_IJNS5_IJNS5_IJSQ_SD_EEENS5_IJSP_SB_EEEEEESD_NS5_IJSB_SD_EEEEEENS5_IJNS5_IJNS5_IJSV_SZ_EEESY_EEESX_NS5_IJSB_SZ_EEEEEEEEEEEvNS4_8identityENS5_IJNS4_18SM100_TMA_2SM_LOADES1J_EEES25_vS26_EENS_8epilogue10collective18CollectiveEpilogueINS2A_23Sm100TmaWarpSpecializedILi3ELi2ELi32ELb1ELb0EEEJNS5_IJSI_SH_SI_EEENS5_IJNSO_ISI_SD_EENSO_ISP_SD_EEEEENS_10bfloat16_tESN_S2J_SN_NS2A_6fusion15FusionCallbacksIS2E_NS2K_17LinearCombinationIS2J_fS2J_fLNS_15FloatRoundStyleE2EEES2F_S2I_JEEENS4_5SM1004TMEM4LOAD26SM100_TMEM_LOAD_32dp32b32xENS4_13SM90_TMA_LOADENS1L_IS1N_NS1O_ILi16EEENSO_INS5_IJS1Q_SP_EEENS5_IJSP_SD_EEEEEEENS4_39AutoVectorizingCopyWithAssumedAlignmentILi128EEENS4_14SM90_TMA_STOREES2Z_S31_S31_EEEvvEEEEvNT_6ParamsE,@"STO_CUDA_ENTRY STV_DEFAULT"
_ZN7cutlass13device_kernelINS_4gemm6kernel13GemmUniversalIN4cute5tupleIJiiiiEEENS1_10collective13CollectiveMmaINS1_46MainloopSm100TmaUmmaWarpSpecializedBlockScaledILi18ELi2ELi2ENS5_IJNS4_1CILi2EEENSA_ILi4EEENSA_ILi1EEEEEEEENS5_IJNSA_ILi256EEENSA_ILi64EEENSA_ILi128EEEEEENS5_IJNS_12float_e2m1_tENS_13float_ue8m0_tEEEENS5_IJNS5_IJlSD_lEEENS4_6LayoutINS5_IJNS5_IJNS5_IJNSA_ILi32EEESC_EEEiEEESR_NS5_IJSD_iEEEEEENS5_IJNS5_IJNS5_IJNSA_ILi16EEESC_EEEiEEENS5_IJNS5_IJNSA_ILi0EEESD_EEENSA_ILi512EEEEEENS5_IJSX_iEEEEEEEEEEESM_S14_NS4_8TiledMMAINS4_8MMA_AtomIJNS4_23SM100_MMA_MXF4_2x1SM_SSISK_SK_fSL_Li256ELi64ELi32ELNS4_4UMMA5MajorE0ELS19_0ELNS18_7ScaleInE0ELS1A_0EEEEEENSO_INS5_IJSD_SD_SD_EEENS5_IJSX_SX_SX_EEEEENS5_IJNS4_10UnderscoreES1G_S1G_EEEEENS5_IJNS4_28SM100_TMA_2SM_LOAD_MULTICASTES1J_EEENS5_IJNS4_14ComposedLayoutINS4_7SwizzleILi2ELi4ELi3EEENS4_18smem_ptr_flag_bitsILi4EEENSO_INS5_IJNSA_ILi8EEESI_EEENS5_IJSI_SD_EEEEEEENSO_INS5_IJNS5_IJNS5_IJSQ_SD_EEENS5_IJSP_SB_EEEEEESD_NS5_IJSB_SD_EEEEEENS5_IJNS5_IJNS5_IJSV_SZ_EEESY_EEESX_NS5_IJSB_SZ_EEEEEEEEEEEvNS4_8identityENS5_IJNS4_18SM100_TMA_2SM_LOADES1J_EEES25_vS26_EENS_8epilogue10collective18CollectiveEpilogueINS2A_23Sm100TmaWarpSpecializedILi3ELi2ELi32ELb1ELb0EEEJNS5_IJSI_SH_SI_EEENS5_IJNSO_ISI_SD_EENSO_ISP_SD_EEEEENS_10bfloat16_tESN_S2J_SN_NS2A_6fusion15FusionCallbacksIS2E_NS2K_17LinearCombinationIS2J_fS2J_fLNS_15FloatRoundStyleE2EEES2F_S2I_JEEENS4_5SM1004TMEM4LOAD26SM100_TMEM_LOAD_32dp32b32xENS4_13SM90_TMA_LOADENS1L_IS1N_NS1O_ILi16EEENSO_INS5_IJS1Q_SP_EEENS5_IJSP_SD_EEEEEEENS4_39AutoVectorizingCopyWithAssumedAlignmentILi128EEENS4_14SM90_TMA_STOREES2Z_S31_S31_EEEvvEEEEvNT_6ParamsE:
[----:B------:R-:W1:Y:S01]  /*0000*/  LDC R1, c[0x0][0x37c] ;  /* 0x0000df00ff017b82 */ /* 0x000e620000000800 */
[----:B------:R-:W2:Y:S01]  /*0010*/  S2R R95, SR_TID.X ;  /* 0x00000000005f7919 */ /* 0x000ea20000002100 */
[----:B------:R-:W3:Y:S06]  /*0020*/  LDCU.64 UR12, c[0x0][0xc90] ;  /* 0x00019200ff0c77ac */ /* 0x000eec0008000a00 */
[----:B------:R-:W4:Y:S01]  /*0030*/  S2UR UR55, SR_CgaCtaId ;  /* 0x00000000003779c3 */ /* 0x000f220000008800 */
[----:B------:R-:W-:Y:S02]  /*0040*/  PRMT R88, RZ, 0x7610, R88 ;  /* 0x00007610ff587816 */ /* 0x000fe40000000058 */
[----:B------:R-:W-:-:S02]  /*0050*/  ELECT P0, URZ, PT ;  /* 0x0000000000ff782f */ /* 0x000fc40003800000 */
[----:B---3--:R-:W-:-:S04]  /*0060*/  ISETP.NE.U32.AND P1, PT, RZ, UR12, PT ;  /* 0x0000000cff007c0c */ /* 0x008fc8000bf25070 */
[----:B------:R-:W-:Y:S01]  /*0070*/  ISETP.NE.AND.EX P2, PT, RZ, UR13, PT, P1 ;  /* 0x0000000dff007c0c */ /* 0x000fe2000bf45310 */
[----:B----4-:R-:W-:Y:S02]  /*0080*/  ULOP3.LUT UR52, UR55, 0x1, URZ, 0xc0, !UPT ;  /* 0x0000000137347892 */ /* 0x010fe4000f8ec0ff */
[----:B------:R-:W-:Y:S01]  /*0090*/  ULOP3.LUT UR53, UR55, 0x1, URZ, 0x3c, !UPT ;  /* 0x0000000137357892 */ /* 0x000fe2000f8e3cff */
[----:B--2---:R-:W-:-:S05]  /*00a0*/  SHF.R.U32.HI R89, RZ, 0x5, R95 ;  /* 0x00000005ff597819 */ /* 0x004fca000001165f */
[----:B------:R-:W2:Y:S02]  /*00b0*/  SHFL.IDX PT, R0, R89, RZ, 0x1f ;  /* 0x00001fff59007589 */ /* 0x000ea400000e0000 */
[----:B--2---:R-:W-:Y:S02]  /*00c0*/  R2UR UR24, R0 ;  /* 0x00000000001872ca */ /* 0x004fe400000e0000 */
[----:B-1----:R-:W-:Y:S05]  /*00d0*/  @P2 BRA `(.L_x_0) ;  /* 0x0000000000302947 */ /* 0x002fea0003800000 */
[----:B------:R-:W1:Y:S02]  /*00e0*/  LDCU.64 UR4, c[0x0][0xc88] ;  /* 0x00019100ff0477ac */ /* 0x000e640008000a00 */
[----:B-1----:R-:W-:-:S04]  /*00f0*/  UISETP.NE.U32.AND UP0, UPT, UR4, URZ, UPT ;  /* 0x000000ff0400728c */ /* 0x002fc8000bf05070 */
[----:B------:R-:W-:-:S09]  /*0100*/  UISETP.NE.AND.EX UP0, UPT, UR5, URZ, UPT, UP0 ;  /* 0x000000ff0500728c */ /* 0x000fd2000bf05300 */
[----:B------:R-:W-:Y:S05]  /*0110*/  BRA.U !UP0, `(.L_x_1) ;  /* 0x0000000108147547 */ /* 0x000fea000b800000 */
[----:B------:R-:W1:Y:S01]  /*0120*/  LDC.64 R2, c[0x0][0xc88] ;  /* 0x00032200ff027b82 */ /* 0x000e620000000a00 */
[----:B------:R-:W1:Y:S02]  /*0130*/  LDCU.64 UR4, c[0x0][0x358] ;  /* 0x00006b00ff0477ac */ /* 0x000e640008000a00 */
[----:B-1----:R1:W5:Y:S01]  /*0140*/  LDG.E R41, desc[UR4][R2.64] ;  /* 0x0000000402297981 */ /* 0x002362000c1e1900 */
[----:B------:R-:W-:Y:S01]  /*0150*/  HFMA2 R88, -RZ, RZ, 0, 5.9604644775390625e-08 ;  /* 0x00000001ff587431 */ /* 0x000fe200000001ff */
[----:B------:R-:W-:Y:S05]  /*0160*/  BRA `(.L_x_0) ;  /* 0x00000000000c7947 */ /* 0x000fea0003800000 */
.L_x_1:
[----:B------:R-:W1:Y:S01]  /*0170*/  LDCU UR4, c[0x0][0xc80] ;  /* 0x00019000ff0477ac */ /* 0x000e620008000800 */
[----:B------:R-:W-:Y:S01]  /*0180*/  HFMA2 R88, -RZ, RZ, 0, 5.9604644775390625e-08 ;  /* 0x00000001ff587431 */ /* 0x000fe200000001ff */
[----:B-1----:R-:W-:-:S07]  /*0190*/  MOV R41, UR4 ;  /* 0x0000000400297c02 */ /* 0x002fce0008000f00 */
.L_x_0:
[----:B------:R-:W2:Y:S02]  /*01a0*/  LDCU.64 UR4, c[0x0][0xcb0] ;  /* 0x00019600ff0477ac */ /* 0x000ea40008000a00 */
[----:B--2---:R-:W-:-:S04]  /*01b0*/  UISETP.NE.U32.AND UP0, UPT, UR4, URZ, UPT ;  /* 0x000000ff0400728c */ /* 0x004fc8000bf05070 */
[----:B------:R-:W-:-:S09]  /*01c0*/  UISETP.NE.AND.EX UP0, UPT, UR5, URZ, UPT, UP0 ;  /* 0x000000ff0500728c */ /* 0x000fd2000bf05300 */
[----:B------:R-:W-:Y:S05]  /*01d0*/  BRA.U UP0, `(.L_x_2) ;  /* 0x0000000100287547 */ /* 0x000fea000b800000 */
[----:B------:R-:W2:Y:S02]  /*01e0*/  LDCU.64 UR4, c[0x0][0xca8] ;  /* 0x00019500ff0477ac */ /* 0x000ea40008000a00 */
[----:B--2---:R-:W-:-:S04]  /*01f0*/  UISETP.NE.U32.AND UP0, UPT, UR4, URZ, UPT ;  /* 0x000000ff0400728c */ /* 0x004fc8000bf05070 */
[----:B------:R-:W-:-:S09]  /*0200*/  UISETP.NE.AND.EX UP0, UPT, UR5, URZ, UPT, UP0 ;  /* 0x000000ff0500728c */ /* 0x000fd2000bf05300 */
[----:B------:R-:W-:Y:S05]  /*0210*/  BRA.U !UP0, `(.L_x_3) ;  /* 0x0000000108107547 */ /* 0x000fea000b800000 */
[----:B------:R-:W2:Y:S01]  /*0220*/  LDC.64 R38, c[0x0][0xca8] ;  /* 0x00032a00ff267b82 */ /* 0x000ea20000000a00 */
[----:B------:R-:W2:Y:S02]  /*0230*/  LDCU.64 UR4, c[0x0][0x358] ;  /* 0x00006b00ff0477ac */ /* 0x000ea40008000a00 */
[----:B--2---:R2:W5:Y:S01]  /*0240*/  LDG.E R38, desc[UR4][R38.64] ;  /* 0x0000000426267981 */ /* 0x004562000c1e1900 */
[----:B------:R-:W-:Y:S05]  /*0250*/  BRA `(.L_x_2) ;  /* 0x0000000000087947 */ /* 0x000fea0003800000 */
.L_x_3:
[----:B------:R-:W2:Y:S02]  /*0260*/  LDCU UR4, c[0x0][0xca0] ;  /* 0x00019400ff0477ac */ /* 0x000ea40008000800 */
[----:B--2---:R-:W-:Y:S02]  /*0270*/  MOV R38, UR4 ;  /* 0x0000000400267c02 */ /* 0x004fe40008000f00 */
.L_x_2:
[----:B------:R-:W-:Y:S01]  /*0280*/  IMAD.U32 R0, RZ, RZ, UR24 ;  /* 0x00000018ff007e24 */ /* 0x000fe2000f8e00ff */
[----:B------:R-:W-:Y:S04]  /*0290*/  BSSY.RECONVERGENT B0, `(.L_x_4) ;  /* 0x0000012000007945 */ /* 0x000fe80003800200 */
[C---:B------:R-:W-:Y:S02]  /*02a0*/  ISETP.NE.OR P3, PT, R0.reuse, 0x1, !P0 ;  /* 0x000000010000780c */ /* 0x040fe40004765670 */
[----:B------:R-:W-:-:S11]  /*02b0*/  ISETP.NE.OR P2, PT, R0, 0x3, !P0 ;  /* 0x000000030000780c */ /* 0x000fd60004745670 */
[----:B------:R-:W-:Y:S05]  /*02c0*/  @P3 BRA `(.L_x_5) ;  /* 0x0000000000383947 */ /* 0x000fea0003800000 */
[----:B------:R-:W3:Y:S02]  /*02d0*/  LDCU.64 UR4, c[0x0][0x348] ;  /* 0x00006900ff0477ac */ /* 0x000ee40008000a00 */
[----:B---3--:R-:W-:Y:S02]  /*02e0*/  UIADD3 UR10, UP3, UPT, UR4, 0x80, URZ ;  /* 0x00000080040a7890 */ /* 0x008fe4000ff7e0ff */
[----:B------:R-:W-:Y:S02]  /*02f0*/  UIADD3 UR8, UP2, UPT, UR4, 0x180, URZ ;  /* 0x0000018004087890 */ /* 0x000fe4000ff5e0ff */
[----:B------:R-:W-:Y:S02]  /*0300*/  UIADD3 UR6, UP1, UPT, UR4, 0x280, URZ ;  /* 0x0000028004067890 */ /* 0x000fe4000ff3e0ff */
[----:B------:R-:W-:Y:S02]  /*0310*/  UIADD3 UR4, UP0, UPT, UR4, 0x380, URZ ;  /* 0x0000038004047890 */ /* 0x000fe4000ff1e0ff */
[----:B------:R-:W-:-:S02]  /*0320*/  UIADD3.X UR11, UPT, UPT, URZ, UR5, URZ, UP3, !UPT ;  /* 0x00000005ff0b7290 */ /* 0x000fc40009ffe4ff */
[----:B------:R-:W-:Y:S02]  /*0330*/  UIADD3.X UR9, UPT, UPT, URZ, UR5, URZ, UP2, !UPT ;  /* 0x00000005ff097290 */ /* 0x000fe400097fe4ff */
[----:B------:R-:W-:Y:S02]  /*0340*/  UIADD3.X UR7, UPT, UPT, URZ, UR5, URZ, UP1, !UPT ;  /* 0x00000005ff077290 */ /* 0x000fe40008ffe4ff */
[----:B------:R-:W-:-:S03]  /*0350*/  UIADD3.X UR5, UPT, UPT, URZ, UR5, URZ, UP0, !UPT ;  /* 0x00000005ff057290 */ /* 0x000fc600087fe4ff */
[----:B------:R3:W-:Y:S02]  /*0360*/  UTMACCTL.PF [UR10] ;  /* 0x000000000a0079b9 */ /* 0x0007e40008040000 */
[----:B------:R3:W-:Y:S02]  /*0370*/  UTMACCTL.PF [UR8] ;  /* 0x00000000080079b9 */ /* 0x0007e40008040000 */
[----:B------:R3:W-:Y:S02]  /*0380*/  UTMACCTL.PF [UR6] ;  /* 0x00000000060079b9 */ /* 0x0007e40008040000 */
[----:B------:R3:W-:Y:S02]  /*0390*/  UTMACCTL.PF [UR4] ;  /* 0x00000000040079b9 */ /* 0x0007e40008040000 */
[----:B---3--:R-:W-:Y:S01]  /*03a0*/  NOP ;  /* 0x0000000000007918 */ /* 0x008fe20000000000 */
.L_x_5:
[----:B------:R-:W-:Y:S05]  /*03b0*/  BSYNC.RECONVERGENT B0 ;  /* 0x0000000000007941 */ /* 0x000fea0003800200 */
.L_x_4:
[----:B------:R-:W-:Y:S04]  /*03c0*/  BSSY.RECONVERGENT B0, `(.L_x_6) ;  /* 0x000000a000007945 */ /* 0x000fe80003800200 */
[----:B------:R-:W-:Y:S05]  /*03d0*/  @P2 BRA `(.L_x_7) ;  /* 0x0000000000202947 */ /* 0x000fea0003800000 */
[----:B------:R-:W3:Y:S02]  /*03e0*/  LDCU.64 UR4, c[0x0][0x348] ;  /* 0x00006900ff0477ac */ /* 0x000ee40008000a00 */
[----:B---3--:R-:W-:Y:S02]  /*03f0*/  UIADD3 UR6, UP1, UPT, UR4, 0x980, URZ ;  /* 0x0000098004067890 */ /* 0x008fe4000ff3e0ff */
[----:B------:R-:W-:Y:S02]  /*0400*/  UIADD3 UR4, UP0, UPT, UR4, 0xa80, URZ ;  /* 0x00000a8004047890 */ /* 0x000fe4000ff1e0ff */
[----:B------:R-:W-:Y:S02]  /*0410*/  UIADD3.X UR7, UPT, UPT, URZ, UR5, URZ, UP1, !UPT ;  /* 0x00000005ff077290 */ /* 0x000fe40008ffe4ff */
[----:B------:R-:W-:-:S07]  /*0420*/  UIADD3.X UR5, UPT, UPT, URZ, UR5, URZ, UP0, !UPT ;  /* 0x00000005ff057290 */ /* 0x000fce00087fe4ff */
[----:B------:R3:W-:Y:S02]  /*0430*/  UTMACCTL.PF [UR6] ;  /* 0x00000000060079b9 */ /* 0x0007e40008040000 */
[----:B------:R3:W-:Y:S02]  /*0440*/  UTMACCTL.PF [UR4] ;  /* 0x00000000040079b9 */ /* 0x0007e40008040000 */
[----:B---3--:R-:W-:Y:S01]  /*0450*/  NOP ;  /* 0x0000000000007918 */ /* 0x008fe20000000000 */
.L_x_7:
[----:B------:R-:W-:Y:S05]  /*0460*/  BSYNC.RECONVERGENT B0 ;  /* 0x0000000000007941 */ /* 0x000fea0003800200 */
.L_x_6:
[----:B------:R-:W3:Y:S01]  /*0470*/  LDCU.64 UR4, c[0x0][0xc88] ;  /* 0x00019100ff0477ac */ /* 0x000ee20008000a00 */
[----:B------:R-:W-:Y:S01]  /*0480*/  ISETP.NE.AND.EX P1, PT, RZ, UR13, PT, P1 ;  /* 0x0000000dff007c0c */ /* 0x000fe2000bf25310 */
[----:B------:R-:W-:Y:S01]  /*0490*/  UPLOP3.LUT UP4, UPT, UPT, UPT, UPT, 0x80, 0x8 ;  /* 0x000000000008789c */ /* 0x000fe20003f8f070 */
[----:B---3--:R-:W-:-:S04]  /*04a0*/  ISETP.NE.U32.AND P2, PT, RZ, UR4, PT ;  /* 0x00000004ff007c0c */ /* 0x008fc8000bf45070 */
[----:B------:R-:W-:-:S13]  /*04b0*/  ISETP.NE.AND.EX P2, PT, RZ, UR5, PT, P2 ;  /* 0x00000005ff007c0c */ /* 0x000fda000bf45320 */
[----:B------:R-:W-:Y:S05]  /*04c0*/  @P2 BRA P1, `(.L_x_8) ;  /* 0x0000000000282947 */ /* 0x000fea0000800000 */
[----:B------:R-:W-:Y:S01]  /*04d0*/  UISETP.NE.U32.AND UP0, UPT, UR12, URZ, UPT ;  /* 0x000000ff0c00728c */ /* 0x000fe2000bf05070 */
[----:B-----5:R-:W-:Y:S01]  /*04e0*/  FSETP.NEU.AND P1, PT, R41, RZ, PT ;  /* 0x000000ff2900720b */ /* 0x020fe20003f2d000 */
[----:B------:R-:W-:Y:S02]  /*04f0*/  UISETP.NE.U32.AND UP2, UPT, UR4, URZ, UPT ;  /* 0x000000ff0400728c */ /* 0x000fe4000bf45070 */
[----:B------:R-:W-:Y:S02]  /*0500*/  UISETP.NE.AND.EX UP1, UPT, UR13, URZ, UPT, UP0 ;  /* 0x000000ff0d00728c */ /* 0x000fe4000bf25300 */
[----:B------:R-:W-:-:S04]  /*0510*/  UISETP.NE.AND.EX UP0, UPT, UR5, URZ, UPT, UP2 ;  /* 0x000000ff0500728c */ /* 0x000fc8000bf05320 */
[----:B------:R-:W-:-:S04]  /*0520*/  USEL UR4, URZ, 0xffffffff, UP0 ;  /* 0xffffffffff047887 */ /* 0x000fc80008000000 */
[----:B------:R-:W-:Y:S01]  /*0530*/  VOTEU.ANY UP0, P1 ;  /* 0x0000000000ff7886 */ /* 0x000fe20000800100 */
[----:B------:R-:W-:-:S04]  /*0540*/  @!UP1 USEL UR4, URZ, 0xffffffff, UP0 ;  /* 0xffffffffff049887 */ /* 0x000fc80008000000 */
[----:B------:R-:W-:-:S04]  /*0550*/  ULOP3.LUT UR4, UR4, 0x1, URZ, 0xc0, !UPT ;  /* 0x0000000104047892 */ /* 0x000fc8000f8ec0ff */
[----:B------:R-:W-:-:S11]  /*0560*/  UISETP.NE.U32.AND UP4, UPT, UR4, 0x1, UPT ;  /* 0x000000010400788c */ /* 0x000fd6000bf85070 */
.L_x_8:
[----:B------:R-:W3:Y:S01]  /*0570*/  SHFL.IDX PT, R0, R89, RZ, 0x1f ;  /* 0x00001fff59007589 */ /* 0x000ee200000e0000 */
[----:B------:R-:W-:-:S04]  /*0580*/  UISETP.NE.AND UP0, UPT, UR24, 0x2, UPT ;  /* 0x000000021800788c */ /* 0x000fc8000bf05270 */
[----:B------:R-:W-:Y:S02]  /*0590*/  UISETP.EQ.AND UP1, UPT, UR52, URZ, !UP0 ;  /* 0x000000ff3400728c */ /* 0x000fe4000c722270 */
[----:B------:R-:W-:-:S04]  /*05a0*/  USEL UR48, URZ, 0x1, UP0 ;  /* 0x00000001ff307887 */ /* 0x000fc80008000000 */
[----:B------:R-:W-:Y:S02]  /*05b0*/  PLOP3.LUT P4, PT, P0, PT, UP1, 0x80, 0x8 ;  /* 0x000000000008781c */ /* 0x000fe4000078f018 */
[----:B---3--:R-:W-:-:S13]  /*05c0*/  ISETP.NE.AND P1, PT, R0, RZ, PT ;  /* 0x000000ff0000720c */ /* 0x008fda0003f25270 */
[----:B------:R-:W-:Y:S05]  /*05d0*/  @P1 BRA `(.L_x_9) ;  /* 0x0000000000d01947 */ /* 0x000fea0003800000 */
[----:B------:R-:W-:Y:S01]  /*05e0*/  ELECT P1, URZ, PT ;  /* 0x0000000000ff782f */ /* 0x000fe20003820000 */
[----:B------:R-:W-:-:S12]  /*05f0*/  BSSY.RECONVERGENT B0, `(.L_x_9) ;  /* 0x0000032000007945 */ /* 0x000fd80003800200 */
[----:B------:R-:W-:Y:S05]  /*0600*/  @!P1 BRA `(.L_x_10) ;  /* 0x0000000000c09947 */ /* 0x000fea0003800000 */
[----:B------:R-:W-:Y:S01]  /*0610*/  UMOV UR4, 0x400 ;  /* 0x0000040000047882 */ /* 0x000fe20000000000 */
[----:B------:R-:W-:Y:S01]  /*0620*/  UMOV UR8, 0x1 ;  /* 0x0000000100087882 */ /* 0x000fe20000000000 */
[----:B------:R-:W-:Y:S01]  /*0630*/  UMOV UR6, 0x4 ;  /* 0x0000000400067882 */ /* 0x000fe20000000000 */
[----:B------:R-:W-:Y:S02]  /*0640*/  ULEA UR4, UR55, UR4, 0x18 ;  /* 0x0000000437047291 */ /* 0x000fe4000f8ec0ff */
[----:B------:R-:W-:-:S04]  /*0650*/  UIADD3 UR8, UPT, UPT, -UR8, 0x100000, URZ ;  /* 0x0010000008087890 */ /* 0x000fc8000fffe1ff */
[----:B------:R-:W-:Y:S02]  /*0660*/  USHF.L.U32 UR9, UR8, 0xb, URZ ;  /* 0x0000000b08097899 */ /* 0x000fe400080006ff */
[----:B------:R-:W-:Y:S02]  /*0670*/  USHF.L.U32 UR8, UR8, 0x1, URZ ;  /* 0x0000000108087899 */ /* 0x000fe400080006ff */
[----:B------:R-:W-:-:S04]  /*0680*/  UIADD3 UR6, UPT, UPT, -UR6, 0x100000, URZ ;  /* 0x0010000006067890 */ /* 0x000fc8000fffe1ff */
[----:B------:R-:W-:Y:S02]  /*0690*/  USHF.L.U32 UR7, UR6, 0xb, URZ ;  /* 0x0000000b06077899 */ /* 0x000fe400080006ff */
[----:B------:R-:W-:Y:S01]  /*06a0*/  USHF.L.U32 UR6, UR6, 0x1, URZ ;  /* 0x0000000106067899 */ /* 0x000fe200080006ff */
[----:B------:R-:W3:Y:S03]  /*06b0*/  FENCE.VIEW.ASYNC.S ;  /* 0x00000000000073c6 */ /* 0x000ee60000000000 */
[----:B---3--:R3:W4:Y:S08]  /*06c0*/  SYNCS.EXCH.64 URZ, [UR4], UR8 ;  /* 0x0000000804ff75b2 */ /* 0x0087300008000100 */
[----:B------:R3:W1:Y:S01]  /*06d0*/  SYNCS.EXCH.64 URZ, [UR4+0x90], UR6 ;  /* 0x0000900604ff75b2 */ /* 0x0006620008000100 */
        /* <DEDUP_REMOVED lines=33> */
[----:B------:R3:W1:Y:S02]  /*08f0*/  SYNCS.EXCH.64 URZ, [UR4+0x118], UR6 ;  /* 0x0001180604ff75b2 */ /* 0x0006640008000100 */
[----:B---34-:R-:W-:Y:S01]  /*0900*/  NOP ;  /* 0x0000000000007918 */ /* 0x018fe20000000000 */
.L_x_10:
[----:B------:R-:W-:Y:S05]  /*0910*/  BSYNC.RECONVERGENT B0 ;  /* 0x0000000000007941 */ /* 0x000fea0003800200 */
.L_x_9:
[----:B------:R-:W3:Y:S01]  /*0920*/  SHFL.IDX PT, R0, R89, RZ, 0x1f ;  /* 0x00001fff59007589 */ /* 0x000ee200000e0000 */
[----:B------:R-:W-:Y:S01]  /*0930*/  NOP ;  /* 0x0000000000007918 */ /* 0x000fe20000000000 */
[----:B---3--:R-:W-:-:S13]  /*0940*/  ISETP.NE.AND P1, PT, R0, 0x1, PT ;  /* 0x000000010000780c */ /* 0x008fda0003f25270 */
[----:B------:R-:W-:Y:S05]  /*0950*/  @P1 BRA `(.L_x_11) ;  /* 0x00000000004c1947 */ /* 0x000fea0003800000 */
        /* <DEDUP_REMOVED lines=10> */
[----:B------:R-:W-:Y:S01]  /*0a00*/  ELECT P1, URZ, PT ;  /* 0x0000000000ff782f */ /* 0x000fe20003820000 */
[----:B------:R-:W3:Y:S02]  /*0a10*/  FENCE.VIEW.ASYNC.S ;  /* 0x00000000000073c6 */ /* 0x000ee40000000000 */
[----:B---3--:R3:W4:Y:S08]  /*0a20*/  SYNCS.EXCH.64 URZ, [UR4+0x120], UR8 ;  /* 0x0001200804ff75b2 */ /* 0x0087300008000100 */
[----:B------:R3:W1:Y:S01]  /*0a30*/  SYNCS.EXCH.64 URZ, [UR4+0x138], UR6 ;  /* 0x0001380604ff75b2 */ /* 0x0006620008000100 */
[----:B------:R3:W1:Y:S01]  /*0a40*/  SYNCS.EXCH.64 URZ, [UR4+0x128], UR8 ;  /* 0x0001280804ff75b2 */ /* 0x0006620008000100 */
[----:B------:R3:W1:Y:S01]  /*0a50*/  SYNCS.EXCH.64 URZ, [UR4+0x140], UR6 ;  /* 0x0001400604ff75b2 */ /* 0x0006620008000100 */
[----:B------:R3:W1:Y:S01]  /*0a60*/  SYNCS.EXCH.64 URZ, [UR4+0x130], UR8 ;  /* 0x0001300804ff75b2 */ /* 0x0006620008000100 */
[----:B------:R3:W1:Y:S01]  /*0a70*/  SYNCS.EXCH.64 URZ, [UR4+0x148], UR6 ;  /* 0x0001480604ff75b2 */ /* 0x0006620008000100 */
[----:B------:R-:W-:Y:S01]  /*0a80*/  NOP ;  /* 0x0000000000007918 */ /* 0x000fe20000000000 */
.L_x_11:
[----:B------:R-:W2:Y:S01]  /*0a90*/  SHFL.IDX PT, R0, R89, RZ, 0x1f ;  /* 0x00001fff59007589 */ /* 0x000ea200000e0000 */
[----:B------:R-:W-:Y:S01]  /*0aa0*/  NOP ;  /* 0x0000000000007918 */ /* 0x000fe20000000000 */
[----:B--2---:R-:W-:-:S13]  /*0ab0*/  ISETP.NE.AND P1, PT, R0, 0x3, PT ;  /* 0x000000030000780c */ /* 0x004fda0003f25270 */
[----:B------:R-:W-:Y:S05]  /*0ac0*/  @P1 BRA `(.L_x_12) ;  /* 0x00000000002c1947 */ /* 0x000fea0003800000 */
[----:B---3--:R-:W-:Y:S01]  /*0ad0*/  UMOV UR6, 0x400 ;  /* 0x0000040000067882 */ /* 0x008fe20000000000 */
[----:B------:R-:W-:Y:S01]  /*0ae0*/  UMOV UR4, 0x20 ;  /* 0x0000002000047882 */ /* 0x000fe20000000000 */
[----:B------:R-:W-:Y:S02]  /*0af0*/  ULEA UR6, UR55, UR6, 0x18 ;  /* 0x0000000637067291 */ /* 0x000fe4000f8ec0ff */
[----:B------:R-:W-:-:S04]  /*0b00*/  UIADD3 UR4, UPT, UPT, -UR4, 0x100000, URZ ;  /* 0x0010000004047890 */ /* 0x000fc8000fffe1ff */
[----:B------:R-:W-:Y:S02]  /*0b10*/  USHF.L.U32 UR5, UR4, 0xb, URZ ;  /* 0x0000000b04057899 */ /* 0x000fe400080006ff */
[----:B------:R-:W-:Y:S01]  /*0b20*/  USHF.L.U32 UR4, UR4, 0x1, URZ ;  /* 0x0000000104047899 */ /* 0x000fe200080006ff */
[----:B------:R-:W-:Y:S01]  /*0b30*/  ELECT P1, URZ, PT ;  /* 0x0000000000ff782f */ /* 0x000fe20003820000 */
[----:B------:R-:W2:Y:S10]  /*0b40*/  FENCE.VIEW.ASYNC.S ;  /* 0x00000000000073c6 */ /* 0x000eb40000000000 */
[----:B--2---:R2:W3:Y:S01]  /*0b50*/  SYNCS.EXCH.64 URZ, [UR6+0x150], UR4 ;  /* 0x0001500406ff75b2 */ /* 0x0044e20008000100 */
[----:B------:R2:W1:Y:S01]  /*0b60*/  SYNCS.EXCH.64 URZ, [UR6+0x158], UR4 ;  /* 0x0001580406ff75b2 */ /* 0x0004620008000100 */
[----:B------:R-:W-:Y:S01]  /*0b70*/  NOP ;  /* 0x0000000000007918 */ /* 0x000fe20000000000 */
.L_x_12:
[----:B------:R-:W4:Y:S01]  /*0b80*/  SHFL.IDX PT, R0, R89, RZ, 0x1f ;  /* 0x00001fff59007589 */ /* 0x000f2200000e0000 */
[----:B------:R-:W-:Y:S01]  /*0b90*/  NOP ;  /* 0x0000000000007918 */ /* 0x000fe20000000000 */
[----:B----4-:R-:W-:-:S13]  /*0ba0*/  ISETP.NE.AND P1, PT, R0, 0x4, PT ;  /* 0x000000040000780c */ /* 0x010fda0003f25270 */
[----:B------:R-:W-:Y:S05]  /*0bb0*/  @P1 BRA `(.L_x_13) ;  /* 0x0000000000481947 */ /* 0x000fea0003800000 */
[----:B--23--:R-:W-:Y:S01]  /*0bc0*/  UMOV UR4, 0x720 ;  /* 0x0000072000047882 */ /* 0x00cfe20000000000 */
[----:B------:R-:W-:Y:S01]  /*0bd0*/  UMOV UR6, 0x400 ;  /* 0x0000040000067882 */ /* 0x000fe20000000000 */
[----:B------:R-:W-:Y:S01]  /*0be0*/  USEL UR4, UR4, 0x620, UP4 ;  /* 0x0000062004047887 */ /* 0x000fe2000a000000 */
        /* <DEDUP_REMOVED lines=9> */
[----:B------:R-:W2:Y:S02]  /*0c80*/  FENCE.VIEW.ASYNC.S ;  /* 0x00000000000073c6 */ /* 0x000ea40000000000 */
[----:B--2---:R4:W2:Y:S08]  /*0c90*/  SYNCS.EXCH.64 URZ, [UR6+0x160], UR8 ;  /* 0x0001600806ff75b2 */ /* 0x0048b00008000100 */
[----:B------:R4:W3:Y:S01]  /*0ca0*/  SYNCS.EXCH.64 URZ, [UR6+0x170], UR4 ;  /* 0x0001700406ff75b2 */ /* 0x0008e20008000100 */
[----:B------:R4:W1:Y:S01]  /*0cb0*/  SYNCS.EXCH.64 URZ, [UR6+0x168], UR8 ;  /* 0x0001680806ff75b2 */ /* 0x0008620008000100 */
[----:B------:R4:W1:Y:S02]  /*0cc0*/  SYNCS.EXCH.64 URZ, [UR6+0x178], UR4 ;  /* 0x0001780406ff75b2 */ /* 0x0008640008000100 */
[----:B----4-:R-:W-:Y:S01]  /*0cd0*/  NOP ;  /* 0x0000000000007918 */ /* 0x010fe20000000000 */
.L_x_13:
[----:B------:R-:W4:Y:S01]  /*0ce0*/  SHFL.IDX PT, R0, R89, RZ, 0x1f ;  /* 0x00001fff59007589 */ /* 0x000f2200000e0000 */
[----:B------:R-:W-:Y:S01]  /*0cf0*/  NOP ;  /* 0x0000000000007918 */ /* 0x000fe20000000000 */
[----:B----4-:R-:W-:-:S13]  /*0d00*/  ISETP.NE.AND P1, PT, R0, 0x5, PT ;  /* 0x000000050000780c */ /* 0x010fda0003f25270 */
[----:B------:R-:W-:Y:S05]  /*0d10*/  @P1 BRA `(.L_x_14) ;  /* 0x0000000000441947 */ /* 0x000fea0003800000 */
[----:B--23--:R-:W-:Y:S01]  /*0d20*/  UMOV UR4, 0x400 ;  /* 0x0000040000047882 */ /* 0x00cfe20000000000 */
        /* <DEDUP_REMOVED lines=16> */
.L_x_14:
[----:B------:R-:W4:Y:S01]  /*0e30*/  SHFL.IDX PT, R0, R89, RZ, 0x1f ;  /* 0x00001fff59007589 */ /* 0x000f2200000e0000 */
[----:B------:R-:W-:Y:S01]  /*0e40*/  ISETP.NE.OR P0, PT, RZ, UR24, !P0 ;  /* 0x00000018ff007c0c */ /* 0x000fe2000c705670 */
[----:B------:R-:W-:Y:S01]  /*0e50*/  NOP ;  /* 0x0000000000007918 */ /* 0x000fe20000000000 */
[----:B----4-:R-:W-:-:S13]  /*0e60*/  ISETP.NE.AND P1, PT, R0, 0x3, PT ;  /* 0x000000030000780c */ /* 0x010fda0003f25270 */
[----:B------:R-:W-:Y:S05]  /*0e70*/  @P1 BRA `(.L_x_15) ;  /* 0x0000000000341947 */ /* 0x000fea0003800000 */
[----:B--23--:R-:W-:Y:S01]  /*0e80*/  UMOV UR4, 0x400 ;  /* 0x0000040000047882 */ /* 0x00cfe20000000000 */
[----:B------:R-:W-:Y:S01]  /*0e90*/  UMOV UR6, 0x20 ;  /* 0x0000002000067882 */ /* 0x000fe20000000000 */
[----:B------:R-:W-:Y:S02]  /*0ea0*/  ULEA UR4, UR55, UR4, 0x18 ;  /* 0x0000000437047291 */ /* 0x000fe4000f8ec0ff */
[----:B------:R-:W-:-:S04]  /*0eb0*/  UIADD3 UR6, UPT, UPT, -UR6, 0x100000, URZ ;  /* 0x0010000006067890 */ /* 0x000fc8000fffe1ff */
[----:B------:R-:W-:Y:S02]  /*0ec0*/  USHF.L.U32 UR7, UR6, 0xb, URZ ;  /* 0x0000000b06077899 */ /* 0x000fe400080006ff */
[----:B------:R-:W-:Y:S01]  /*0ed0*/  USHF.L.U32 UR6, UR6, 0x1, URZ ;  /* 0x0000000106067899 */ /* 0x000fe200080006ff */
[----:B------:R-:W-:Y:S01]  /*0ee0*/  ELECT P1, URZ, PT ;  /* 0x0000000000ff782f */ /* 0x000fe20003820000 */
[----:B------:R-:W2:Y:S10]  /*0ef0*/  FENCE.VIEW.ASYNC.S ;  /* 0x00000000000073c6 */ /* 0x000eb40000000000 */
[----:B--2---:R4:W2:Y:S01]  /*0f00*/  SYNCS.EXCH.64 URZ, [UR4+0x1a0], UR6 ;  /* 0x0001a00604ff75b2 */ /* 0x0048a20008000100 */
[----:B------:R4:W3:Y:S01]  /*0f10*/  SYNCS.EXCH.64 URZ, [UR4+0x1b0], UR6 ;  /* 0x0001b00604ff75b2 */ /* 0x0008e20008000100 */
[----:B------:R4:W1:Y:S01]  /*0f20*/  SYNCS.EXCH.64 URZ, [UR4+0x1a8], UR6 ;  /* 0x0001a80604ff75b2 */ /* 0x0008620008000100 */
[----:B------:R4:W1:Y:S02]  /*0f30*/  SYNCS.EXCH.64 URZ, [UR4+0x1b8], UR6 ;  /* 0x0001b80604ff75b2 */ /* 0x0008640008000100 */
[----:B----4-:R-:W-:Y:S01]  /*0f40*/  NOP ;  /* 0x0000000000007918 */ /* 0x010fe20000000000 */
.L_x_15:
[----:B------:R-:W-:Y:S01]  /*0f50*/  VOTEU.ALL UP0, P0 ;  /* 0x0000000000ff7886 */ /* 0x000fe20000000000 */
[----:B--23--:R-:W-:Y:S01]  /*0f60*/  UMOV UR4, 0x20 ;  /* 0x0000002000047882 */ /* 0x00cfe20000000000 */
[----:B------:R-:W2:Y:S01]  /*0f70*/  LDCU UR7, c[0x0][0x36c] ;  /* 0x00006d80ff0777ac */ /* 0x000ea20008000800 */
[----:B------:R-:W-:Y:S01]  /*0f80*/  NOP ;  /* 0x0000000000007918 */ /* 0x000fe20000000000 */
[----:B------:R-:W-:Y:S01]  /*0f90*/  LOP3.LUT R0, R95, 0x1f, RZ, 0xc0, !PT ;  /* 0x0000001f5f007812 */ /* 0x000fe200078ec0ff */
[----:B------:R-:W-:Y:S01]  /*0fa0*/  @!UP0 UMOV UR6, 0x400 ;  /* 0x0000040000068882 */ /* 0x000fe20000000000 */
[----:B------:R-:W-:-:S04]  /*0fb0*/  @!UP0 UIADD3 UR4, UPT, UPT, -UR4, 0x100000, URZ ;  /* 0x0010000004048890 */ /* 0x000fc8000fffe1ff */
[----:B------:R-:W-:Y:S02]  /*0fc0*/  @!UP0 USHF.L.U32 UR5, UR4, 0xb, URZ ;  /* 0x0000000b04058899 */ /* 0x000fe400080006ff */
[----:B------:R-:W-:Y:S02]  /*0fd0*/  @!UP0 USHF.L.U32 UR4, UR4, 0x1, URZ ;  /* 0x0000000104048899 */ /* 0x000fe400080006ff */
[----:B------:R-:W-:Y:S01]  /*0fe0*/  @!UP0 ULEA UR6, UR55, UR6, 0x18 ;  /* 0x0000000637068291 */ /* 0x000fe2000f8ec0ff */
[----:B------:R-:W-:Y:S01]  /*0ff0*/  VOTEU.ALL UP0, P0 ;  /* 0x0000000000ff7886 */ /* 0x000fe20000000000 */
[----:B------:R-:W-:Y:S02]  /*1000*/  UISETP.NE.AND UP5, UPT, UR24, URZ, UPT ;  /* 0x000000ff1800728c */ /* 0x000fe4000bfa5270 */
[----:B--2---:R-:W-:Y:S01]  /*1010*/  UISETP.EQ.U32.AND UP6, UPT, UR7, 0x1, UPT ;  /* 0x000000010700788c */ /* 0x004fe2000bfc2070 */
[----:B------:R-:W2:Y:S07]  /*1020*/  FENCE.VIEW.ASYNC.S ;  /* 0x00000000000073c6 */ /* 0x000eae0000000000 */
[----:B--2---:R2:W3:Y:S01]  /*1030*/  @!UP0 SYNCS.EXCH.64 URZ, [UR6+0x1c0], UR4 ;  /* 0x0001c00406ff85b2 */ /* 0x0044e20008000100 */
[----:B------:R-:W-:Y:S05]  /*1040*/  BRA.U !UP6, `(.L_x_16) ;  /* 0x000000010e087547 */ /* 0x000fea000b800000 */
[----:B-1-3--:R-:W-:Y:S01]  /*1050*/  UCGABAR_ARV ;  /* 0x00000000000079c7 */ /* 0x00afe20008000000 */
[----:B------:R-:W-:Y:S05]  /*1060*/  BRA `(.L_x_17) ;  /* 0x0000000000047947 */ /* 0x000fea0003800000 */
.L_x_16:
[----:B-1-3--:R-:W-:Y:S01]  /*1070*/  NOP ;  /* 0x0000000000007918 */ /* 0x00afe20000000000 */
.L_x_17:
[----:B------:R-:W1:Y:S01]  /*1080*/  S2UR UR64, SR_CTAID.X ;  /* 0x00000000004079c3 */ /* 0x000e620000002500 */
[----:B------:R-:W-:-:S05]  /*1090*/  CS2R.32 R91, SR_CgaSize ;  /* 0x00000000005b7805 */ /* 0x000fca0000008a00 */
[----:B------:R-:W-:-:S05]  /*10a0*/  IMAD R91, R91, -0xa0, RZ ;  /* 0xffffff605b5b7824 */ /* 0x000fca00078e02ff */
[----:B--2---:R-:W-:-:S14]  /*10b0*/  R2UR UR5, R91 ;  /* 0x000000005b0572ca */ /* 0x004fdc00000e0000 */
[----:B------:R-:W2:Y:S01]  /*10c0*/  LDCU UR5, c[0x0][UR5+0x2b0] ;  /* 0x00005600050577ac */ /* 0x000ea20008000800 */
[----:B------:R-:W-:-:S05]  /*10d0*/  CS2R.32 R91, SR_CgaSize ;  /* 0x00000000005b7805 */ /* 0x000fca0000008a00 */
[----:B------:R-:W-:-:S05]  /*10e0*/  IMAD R91, R91, -0xa0, RZ ;  /* 0xffffff605b5b7824 */ /* 0x000fca00078e02ff */
[----:B------:R-:W-:-:S14]  /*10f0*/  R2UR UR4, R91 ;  /* 0x000000005b0472ca */ /* 0x000fdc00000e0000 */
[----:B------:R-:W3:Y:S01]  /*1100*/  LDCU UR4, c[0x0][UR4+0x2b4] ;  /* 0x00005680040477ac */ /* 0x000ee20008000800 */
[----:B------:R-:W4:Y:S01]  /*1110*/  S2UR UR25, SR_CTAID.Y ;  /* 0x00000000001979c3 */ /* 0x000f220000002600 */
[----:B------:R-:W-:-:S05]  /*1120*/  CS2R.32 R91, SR_CgaSize ;  /* 0x00000000005b7805 */ /* 0x000fca0000008a00 */
[----:B------:R-:W-:-:S05]  /*1130*/  IMAD R91, R91, -0xa0, RZ ;  /* 0xffffff605b5b7824 */ /* 0x000fca00078e02ff */
[----:B------:R-:W-:-:S14]  /*1140*/  R2UR UR7, R91 ;  /* 0x000000005b0772ca */ /* 0x000fdc00000e0000 */
[----:B------:R-:W3:Y:S01]  /*1150*/  LDCU UR7, c[0x0][UR7+0x2a0] ;  /* 0x00005400070777ac */ /* 0x000ee20008000800 */
[----:B------:R-:W-:-:S05]  /*1160*/  CS2R.32 R91, SR_CgaSize ;  /* 0x00000000005b7805 */ /* 0x000fca0000008a00 */
[----:B------:R-:W-:-:S05]  /*1170*/  IMAD R91, R91, -0xa0, RZ ;  /* 0xffffff605b5b7824 */ /* 0x000fca00078e02ff */
[----:B------:R-:W-:-:S14]  /*1180*/  R2UR UR8, R91 ;  /* 0x000000005b0872ca */ /* 0x000fdc00000e0000 */
[----:B------:R-:W3:Y:S01]  /*1190*/  LDCU UR8, c[0x0][UR8+0x2a4] ;  /* 0x00005480080877ac */ /* 0x000ee20008000800 */
[----:B------:R-:W-:Y:S02]  /*11a0*/  UISETP.GT.U32.AND UP1, UPT, UR52, 0xffff, UPT ;  /* 0x0000ffff3400788c */ /* 0x000fe4000bf24070 */
[----:B------:R-:W-:Y:S02]  /*11b0*/  USHF.R.U32.HI UR11, URZ, 0x1, UR55 ;  /* 0x00000001ff0b7899 */ /* 0x000fe40008011637 */
[----:B------:R-:W-:Y:S02]  /*11c0*/  USHF.L.U32 UR38, UR55, 0xa, URZ ;  /* 0x0000000a37267899 */ /* 0x000fe400080006ff */
[----:B------:R-:W-:Y:S01]  /*11d0*/  USHF.L.U32 UR49, UR55, 0x6, URZ ;  /* 0x0000000637317899 */ /* 0x000fe200080006ff */
[----:B-1----:R-:W-:Y:S01]  /*11e0*/  I2FP.F32.U32 R3, UR64 ;  /* 0x0000004000037c45 */ /* 0x002fe20008201000 */
[----:B------:R-:W-:Y:S02]  /*11f0*/  USHF.L.U32 UR26, UR55, 0x5, URZ ;  /* 0x00000005371a7899 */ /* 0x000fe400080006ff */
[----:B------:R-:W-:-:S02]  /*1200*/  USHF.L.U32 UR45, UR55, 0x8, URZ ;  /* 0x00000008372d7899 */ /* 0x000fc400080006ff */
[----:B--2---:R-:W-:Y:S01]  /*1210*/  FMUL R3, R3, UR5 ;  /* 0x0000000503037c20 */ /* 0x004fe20008400000 */
[----:B------:R-:W-:Y:S01]  /*1220*/  UMOV UR13, 0x55 ;  /* 0x00000055000d7882 */ /* 0x000fe20000000000 */
[----:B------:R-:W-:Y:S01]  /*1230*/  UMOV UR12, 0x3 ;  /* 0x00000003000c7882 */ /* 0x000fe20000000000 */
[----:B----4-:R-:W-:Y:S01]  /*1240*/  I2FP.F32.U32 R2, UR25 ;  /* 0x0000001900027c45 */ /* 0x010fe20008201000 */
[----:B------:R-:W1:Y:S02]  /*1250*/  LDCU UR28, c[0x0][0xf24] ;  /* 0x0001e480ff1c77ac */ /* 0x000e640008000800 */
[----:B------:R-:W2:Y:S02]  /*1260*/  F2I.U32.TRUNC.NTZ R3, R3 ;  /* 0x0000000300037305 */ /* 0x000ea4000020f000 */
[----:B---3--:R-:W-:Y:S01]  /*1270*/  FMUL R2, R2, UR4 ;  /* 0x0000000402027c20 */ /* 0x008fe20008400000 */
[----:B------:R-:W-:Y:S01]  /*1280*/  ULOP3.LUT UR4, UR55, 0x6, URZ, 0xc0, !UPT ;  /* 0x0000000637047892 */ /* 0x000fe2000f8ec0ff */
[----:B------:R-:W3:Y:S04]  /*1290*/  LDCU UR39, c[0x0][0xf24] ;  /* 0x0001e480ff2777ac */ /* 0x000ee80008000800 */
[----:B------:R-:W4:Y:S01]  /*12a0*/  F2I.U32.TRUNC.NTZ R2, R2 ;  /* 0x0000000200027305 */ /* 0x000f22000020f000 */
[----:B------:R-:W-:Y:S01]  /*12b0*/  UISETP.GT.U32.AND UP0, UPT, UR4, 0xffff, UPT ;  /* 0x0000ffff0400788c */ /* 0x000fe2000bf04070 */
[----:B------:R-:W1:Y:S01]  /*12c0*/  LDCU UR30, c[0x0][0xf30] ;  /* 0x0001e600ff1e77ac */ /* 0x000e620008000800 */
[----:B--2---:R-:W-:-:S02]  /*12d0*/  R2UR UR5, R3 ;  /* 0x00000000030572ca */ /* 0x004fc400000e0000 */
[----:B------:R-:W-:Y:S01]  /*12e0*/  USEL UR37, UR4, 0xffff, !UP0 ;  /* 0x0000ffff04257887 */ /* 0x000fe2000c000000 */
[----:B------:R-:W-:Y:S01]  /*12f0*/  PRMT R3, RZ, 0x7610, R3 ;  /* 0x00007610ff037816 */ /* 0x000fe20000000003 */
[----:B------:R-:W-:Y:S01]  /*1300*/  USEL UR31, UR52, 0xffff, !UP1 ;  /* 0x0000ffff341f7887 */ /* 0x000fe2000c800000 */
[----:B------:R-:W-:Y:S01]  /*1310*/  UMOV UR27, UR64 ;  /* 0x00000040001b7c82 */ /* 0x000fe20008000000 */
[----:B----4-:R-:W-:Y:S02]  /*1320*/  R2UR UR6, R2 ;  /* 0x00000000020672ca */ /* 0x010fe400000e0000 */
[----:B------:R-:W-:-:S05]  /*1330*/  PRMT R2, RZ, 0x7610, R2 ;  /* 0x00007610ff027816 */ /* 0x000fca0000000002 */
[----:B------:R-:W-:-:S04]  /*1340*/  UIADD3 UR5, UPT, UPT, -UR5, URZ, URZ ;  /* 0x000000ff05057290 */ /* 0x000fc8000fffe1ff */
[----:B------:R-:W-:Y:S02]  /*1350*/  UIMAD UR5, UR7, UR5, UR64 ;  /* 0x00000005070572a4 */ /* 0x000fe4000f8e0240 */
[----:B------:R-:W-:-:S04]  /*1360*/  UIADD3 UR4, UPT, UPT, -UR6, URZ, URZ ;  /* 0x000000ff06047290 */ /* 0x000fc8000fffe1ff */
[----:B------:R-:W-:Y:S01]  /*1370*/  IMAD.U32 R91, RZ, RZ, UR5 ;  /* 0x00000005ff5b7e24 */ /* 0x000fe2000f8e00ff */
[----:B------:R-:W-:-:S06]  /*1380*/  UIMAD UR4, UR8, UR4, UR25 ;  /* 0x00000004080472a4 */ /* 0x000fcc000f8e0219 */
[----:B------:R-:W-:Y:S01]  /*1390*/  IMAD.U32 R90, RZ, RZ, UR4 ;  /* 0x00000004ff5a7e24 */ /* 0x000fe2000f8e00ff */
[----:B-1-3--:R-:W-:Y:S06]  /*13a0*/  BRA.U UP5, `(.L_x_18) ;  /* 0x0000000105607547 */ /* 0x00afec000b800000 */
[----:B------:R-:W-:Y:S02]  /*13b0*/  R2UR UR4, R91 ;  /* 0x000000005b0472ca */ /* 0x000fe400000e0000 */
[----:B------:R-:W-:-:S11]  /*13c0*/  R2UR UR14, R90 ;  /* 0x000000005a0e72ca */ /* 0x000fd600000e0000 */
[----:B------:R-:W-:Y:S02]  /*13d0*/  UISETP.GT.U32.AND UP0, UPT, UR4, 0x1, UPT ;  /* 0x000000010400788c */ /* 0x000fe4000bf04070 */
[----:B------:R-:W-:Y:S02]  /*13e0*/  ULOP3.LUT UR10, UR4, 0xfffffffe, URZ, 0xc0, !UPT ;  /* 0xfffffffe040a7892 */ /* 0x000fe4000f8ec0ff */
[----:B------:R-:W-:Y:S02]  /*13f0*/  UISETP.NE.AND UP3, UPT, UR14, URZ, UP0 ;  /* 0x000000ff0e00728c */ /* 0x000fe40008765270 */
[----:B------:R-:W-:Y:S02]  /*1400*/  UISETP.NE.AND UP2, UPT, UR14, 0x1, UP0 ;  /* 0x000000010e00788c */ /* 0x000fe40008745270 */
[----:B------:R-:W-:Y:S02]  /*1410*/  UISETP.NE.AND UP1, UPT, UR14, 0x2, UP0 ;  /* 0x000000020e00788c */ /* 0x000fe40008725270 */
[----:B------:R-:W-:-:S02]  /*1420*/  UISETP.NE.AND UP0, UPT, UR14, 0x3, UP0 ;  /* 0x000000030e00788c */ /* 0x000fc40008705270 */
[----:B------:R-:W-:Y:S02]  /*1430*/  USEL UR6, URZ, 0x1, UP3 ;  /* 0x00000001ff067887 */ /* 0x000fe40009800000 */
[----:B------:R-:W-:Y:S02]  /*1440*/  USEL UR5, URZ, 0x4, UP2 ;  /* 0x00000004ff057887 */ /* 0x000fe40009000000 */
[----:B------:R-:W-:Y:S02]  /*1450*/  USEL UR4, URZ, 0x10, UP1 ;  /* 0x00000010ff047887 */ /* 0x000fe40008800000 */
[----:B------:R-:W-:Y:S02]  /*1460*/  USEL UR9, URZ, 0x40, UP0 ;  /* 0x00000040ff097887 */ /* 0x000fe40008000000 */
[----:B------:R-:W-:Y:S02]  /*1470*/  USEL UR8, URZ, 0x2, UP3 ;  /* 0x00000002ff087887 */ /* 0x000fe40009800000 */
[----:B------:R-:W-:-:S02]  /*1480*/  UIADD3 UR4, UPT, UPT, UR4, UR5, UR6 ;  /* 0x0000000504047290 */ /* 0x000fc4000fffe006 */
[----:B------:R-:W-:Y:S02]  /*1490*/  USEL UR7, URZ, 0x8, UP2 ;  /* 0x00000008ff077887 */ /* 0x000fe40009000000 */
[----:B------:R-:W-:Y:S02]  /*14a0*/  USEL UR6, URZ, 0x20, UP1 ;  /* 0x00000020ff067887 */ /* 0x000fe40008800000 */
[----:B------:R-:W-:Y:S02]  /*14b0*/  UIADD3 UR5, UPT, UPT, UR8, UR9, UR4 ;  /* 0x0000000908057290 */ /* 0x000fe4000fffe004 */
[----:B------:R-:W-:Y:S02]  /*14c0*/  ULEA UR4, UR14, UR10, 0x1 ;  /* 0x0000000a0e047291 */ /* 0x000fe4000f8e08ff */
[----:B------:R-:W-:Y:S02]  /*14d0*/  USEL UR8, URZ, 0x80, UP0 ;  /* 0x00000080ff087887 */ /* 0x000fe40008000000 */
[----:B------:R-:W-:-:S02]  /*14e0*/  UIADD3 UR5, UPT, UPT, UR6, UR7, UR5 ;  /* 0x0000000706057290 */ /* 0x000fc4000fffe005 */
[----:B------:R-:W-:Y:S02]  /*14f0*/  USHF.L.U32 UR4, UR12, UR4, URZ ;  /* 0x000000040c047299 */ /* 0x000fe400080006ff */
[----:B------:R-:W-:-:S04]  /*1500*/  UIADD3 UR5, UPT, UPT, UR5, UR8, URZ ;  /* 0x0000000805057290 */ /* 0x000fc8000fffe0ff */
[----:B------:R-:W-:Y:S02]  /*1510*/  IMAD.U32 R2, RZ, RZ, UR4 ;  /* 0x00000004ff027e24 */ /* 0x000fe4000f8e00ff */
[----:B------:R-:W-:-:S07]  /*1520*/  IMAD.U32 R3, RZ, RZ, UR5 ;  /* 0x00000005ff037e24 */ /* 0x000fce000f8e00ff */
.L_x_18:
[----:B------:R-:W1:Y:S01]  /*1530*/  S2UR UR44, SR_CTAID.Z ;  /* 0x00000000002c79c3 */ /* 0x000e620000002700 */
[----:B------:R-:W-:Y:S02]  /*1540*/  UISETP.GE.AND UP0, UPT, UR28, 0x1, UPT ;  /* 0x000000011c00788c */ /* 0x000fe4000bf06270 */
[----:B------:R-:W-:Y:S02]  /*1550*/  ULOP3.LUT UR45, UR45, 0x100, URZ, 0xc0, !UPT ;  /* 0x000001002d2d7892 */ /* 0x000fe4000f8ec0ff */
[----:B------:R-:W-:Y:S02]  /*1560*/  ULOP3.LUT UR31, UR31, 0xffff, URZ, 0xc0, !UPT ;  /* 0x0000ffff1f1f7892 */ /* 0x000fe4000f8ec0ff */
[----:B------:R-:W-:Y:S02]  /*1570*/  ULOP3.LUT UR37, UR37, 0xffff, URZ, 0xc0, !UPT ;  /* 0x0000ffff25257892 */ /* 0x000fe4000f8ec0ff */
[----:B------:R-:W-:Y:S02]  /*1580*/  UISETP.NE.AND UP3, UPT, UR24, 0x2, UPT ;  /* 0x000000021800788c */ /* 0x000fe4000bf65270 */
[----:B------:R-:W-:-:S02]  /*1590*/  ULOP3.LUT UR65, UR64, 0x1, URZ, 0xc0, !UPT ;  /* 0x0000000140417892 */ /* 0x000fc4000f8ec0ff */
[----:B------:R-:W-:Y:S02]  /*15a0*/  ULOP3.LUT UR61, UR11, 0x3, URZ, 0xc0, !UPT ;  /* 0x000000030b3d7892 */ /* 0x000fe4000f8ec0ff */
[----:B------:R-:W-:Y:S02]  /*15b0*/  ULOP3.LUT UR38, UR38, 0x1800, URZ, 0xc0, !UPT ;  /* 0x0000180026267892 */ /* 0x000fe4000f8ec0ff */
[----:B------:R-:W-:Y:S02]  /*15c0*/  ULOP3.LUT UR49, UR49, 0x180, URZ, 0xc0, !UPT ;  /* 0x0000018031317892 */ /* 0x000fe4000f8ec0ff */
[----:B------:R-:W-:Y:S02]  /*15d0*/  ULOP3.LUT UR26, UR26, 0xc0, URZ, 0xc0, !UPT ;  /* 0x000000c01a1a7892 */ /* 0x000fe4000f8ec0ff */
[----:B------:R-:W-:Y:S02]  /*15e0*/  USHF.R.U32.HI UR10, URZ, 0x1, UR45 ;  /* 0x00000001ff0a7899 */ /* 0x000fe4000801162d */
[----:B------:R-:W-:-:S02]  /*15f0*/  USHF.L.U32 UR31, UR13, UR31, URZ ;  /* 0x0000001f0d1f7299 */ /* 0x000fc400080006ff */
[----:B------:R-:W-:Y:S01]  /*1600*/  USHF.L.U32 UR37, UR12, UR37, URZ ;  /* 0x000000250c257299 */ /* 0x000fe200080006ff */
[----:B-1----:R-:W-:Y:S11]  /*1610*/  BRA.U !UP0, `(.L_x_19) ;  /* 0x0000000108d47547 */ /* 0x002ff6000b800000 */
[----:B------:R-:W1:Y:S01]  /*1620*/  LDCU.128 UR12, c[0x0][0xf10] ;  /* 0x0001e200ff0c77ac */ /* 0x000e620008000c00 */
[----:B------:R-:W2:Y:S01]  /*1630*/  LDCU UR6, c[0x0][0x370] ;  /* 0x00006e00ff0677ac */ /* 0x000ea20008000800 */
[----:B------:R-:W3:Y:S01]  /*1640*/  LDCU UR5, c[0x0][0x374] ;  /* 0x00006e80ff0577ac */ /* 0x000ee20008000800 */
[----:B------:R-:W4:Y:S01]  /*1650*/  LDCU UR29, c[0x0][0xf0c] ;  /* 0x0001e180ff1d77ac */ /* 0x000f220008000800 */
[----:B------:R-:W4:Y:S01]  /*1660*/  LDCU UR7, c[0x0][0xf20] ;  /* 0x0001e400ff0777ac */ /* 0x000f220008000800 */
[----:B------:R-:W4:Y:S01]  /*1670*/  LDCU.64 UR8, c[0x0][0xf28] ;  /* 0x0001e500ff0877ac */ /* 0x000f220008000a00 */
[----:B-1----:R-:W-:Y:S02]  /*1680*/  UISETP.NE.AND UP0, UPT, UR14, 0x1, UPT ;  /* 0x000000010e00788c */ /* 0x002fe4000bf05270 */
[----:B---3--:R-:W-:Y:S02]  /*1690*/  UIMAD.WIDE.U32 UR16, UR5, UR15, URZ ;  /* 0x0000000f051072a5 */ /* 0x008fe4000f8e00ff */
[----:B--2---:R-:W-:-:S02]  /*16a0*/  UIMAD.WIDE.U32 UR20, UR6, UR12, URZ ;  /* 0x0000000c061472a5 */ /* 0x004fc4000f8e00ff */
[----:B----4-:R-:W-:Y:S02]  /*16b0*/  UISETP.NE.AND UP1, UPT, UR29, 0x1, UPT ;  /* 0x000000011d00788c */ /* 0x010fe4000bf25270 */
[----:B------:R-:W-:Y:S01]  /*16c0*/  UISETP.NE.AND UP2, UPT, UR28, 0x1, UPT ;  /* 0x000000011c00788c */ /* 0x000fe2000bf45270 */
[----:B------:R-:W-:Y:S02]  /*16d0*/  UMOV UR16, UR17 ;  /* 0x0000001100107c82 */ /* 0x000fe40008000000 */
[----:B------:R-:W-:Y:S01]  /*16e0*/  UMOV UR20, UR21 ;  /* 0x0000001500147c82 */ /* 0x000fe20008000000 */
[----:B------:R-:W-:Y:S02]  /*16f0*/  @UP0 USHF.R.U32.HI UR5, URZ, UR7, UR16 ;  /* 0x00000007ff050299 */ /* 0x000fe40008011610 */
[----:B------:R-:W-:Y:S02]  /*1700*/  UIMAD.WIDE.U32 UR22, UR25, UR15, URZ ;  /* 0x0000000f191672a5 */ /* 0x000fe4000f8e00ff */
[----:B------:R-:W-:-:S02]  /*1710*/  UIMAD.WIDE.U32 UR16, UR5, UR8, URZ ;  /* 0x00000008051072a5 */ /* 0x000fc4000f8e00ff */
[----:B------:R-:W-:Y:S02]  /*1720*/  @UP1 USHF.R.U32.HI UR6, URZ, UR13, UR20 ;  /* 0x0000000dff061299 */ /* 0x000fe40008011614 */
[----:B------:R-:W-:Y:S02]  /*1730*/  UIMAD.WIDE.U32 UR18, UR27, UR12, URZ ;  /* 0x0000000c1b1272a5 */ /* 0x000fe4000f8e00ff */
[----:B------:R-:W-:Y:S01]  /*1740*/  UIMAD.WIDE.U32 UR20, UR6, UR8, URZ ;  /* 0x00000008061472a5 */ /* 0x000fe2000f8e00ff */
[----:B------:R-:W-:Y:S01]  /*1750*/  UMOV UR4, UR23 ;  /* 0x0000001700047c82 */ /* 0x000fe20008000000 */
[----:B------:R-:W-:Y:S01]  /*1760*/  UMOV UR16, UR17 ;  /* 0x0000001100107c82 */ /* 0x000fe20008000000 */
[----:B------:R-:W-:Y:S02]  /*1770*/  USHF.R.U32.HI UR4, URZ, UR7, UR4 ;  /* 0x00000007ff047299 */ /* 0x000fe40008011604 */
[----:B------:R-:W-:Y:S01]  /*1780*/  @UP2 USHF.R.U32.HI UR5, URZ, UR9, UR16 ;  /* 0x00000009ff052299 */ /* 0x000fe20008011610 */
[----:B------:R-:W-:Y:S01]  /*1790*/  UMOV UR18, UR19 ;  /* 0x0000001300127c82 */ /* 0x000fe20008000000 */
[----:B------:R-:W-:Y:S01]  /*17a0*/  UMOV UR20, UR21 ;  /* 0x0000001500147c82 */ /* 0x000fe20008000000 */
[----:B------:R-:W-:-:S02]  /*17b0*/  USHF.R.U32.HI UR13, URZ, UR13, UR18 ;  /* 0x0000000dff0d7299 */ /* 0x000fc40008011612 */
[----:B------:R-:W-:Y:S02]  /*17c0*/  USEL UR4, UR25, UR4, !UP0 ;  /* 0x0000000419047287 */ /* 0x000fe4000c000000 */
[----:B------:R-:W-:Y:S02]  /*17d0*/  @UP2 USHF.R.U32.HI UR6, URZ, UR9, UR20 ;  /* 0x00000009ff062299 */ /* 0x000fe40008011614 */
[----:B------:R-:W-:Y:S02]  /*17e0*/  UIMAD UR7, UR5, UR28, URZ ;  /* 0x0000001c050772a4 */ /* 0x000fe4000f8e02ff */
[----:B------:R-:W-:Y:S02]  /*17f0*/  USEL UR5, UR27, UR13, !UP1 ;  /* 0x0000000d1b057287 */ /* 0x000fe4000c800000 */
[----:B------:R-:W-:Y:S02]  /*1800*/  UIMAD UR11, UR6, UR28, URZ ;  /* 0x0000001c060b72a4 */ /* 0x000fe4000f8e02ff */
[----:B------:R-:W-:-:S02]  /*1810*/  UISETP.GE.AND UP0, UPT, UR4, UR7, UPT ;  /* 0x000000070400728c */ /* 0x000fc4000bf06270 */
[----:B------:R-:W-:Y:S02]  /*1820*/  UIMAD.WIDE.U32 UR12, UR4, UR8, URZ ;  /* 0x00000008040c72a5 */ /* 0x000fe4000f8e00ff */
[----:B------:R-:W-:Y:S02]  /*1830*/  UISETP.GE.OR UP0, UPT, UR5, UR11, UP0 ;  /* 0x0000000b0500728c */ /* 0x000fe40008706670 */
[----:B------:R-:W-:Y:S02]  /*1840*/  UIMAD.WIDE.U32 UR16, UR5, UR8, URZ ;  /* 0x00000008051072a5 */ /* 0x000fe4000f8e00ff */
[----:B------:R-:W-:Y:S01]  /*1850*/  UIADD3 UR11, UPT, UPT, -UR4, URZ, URZ ;  /* 0x000000ff040b7290 */ /* 0x000fe2000fffe1ff */
[----:B------:R-:W-:Y:S01]  /*1860*/  UMOV UR8, UR13 ;  /* 0x0000000d00087c82 */ /* 0x000fe20008000000 */
[----:B------:R-:W-:Y:S02]  /*1870*/  UIADD3 UR12, UPT, UPT, -UR5, URZ, URZ ;  /* 0x000000ff050c7290 */ /* 0x000fe4000fffe1ff */
[----:B------:R-:W-:-:S03]  /*1880*/  USHF.R.U32.HI UR8, URZ, UR9, UR8 ;  /* 0x00000009ff087299 */ /* 0x000fc60008011608 */
[----:B------:R-:W-:Y:S01]  /*1890*/  @!UP0 UMOV UR7, UR17 ;  /* 0x0000001100078c82 */ /* 0x000fe20008000000 */
[----:B------:R-:W-:Y:S02]  /*18a0*/  UIMAD UR25, UR14, UR11, UR25 ;  /* 0x0000000b0e1972a4 */ /* 0x000fe4000f8e0219 */
[----:B------:R-:W-:Y:S02]  /*18b0*/  USEL UR8, UR4, UR8, !UP2 ;  /* 0x0000000804087287 */ /* 0x000fe4000d000000 */
[----:B------:R-:W-:Y:S02]  /*18c0*/  @!UP0 USHF.R.U32.HI UR7, URZ, UR9, UR7 ;  /* 0x00000009ff078299 */ /* 0x000fe40008011607 */
[----:B------:R-:W-:Y:S02]  /*18d0*/  UIADD3 UR9, UPT, UPT, -UR8, URZ, URZ ;  /* 0x000000ff08097290 */ /* 0x000fe4000fffe1ff */
[----:B------:R-:W-:Y:S02]  /*18e0*/  @!UP0 USEL UR7, UR5, UR7, !UP2 ;  /* 0x0000000705078287 */ /* 0x000fe4000d000000 */
[----:B------:R-:W-:-:S02]  /*18f0*/  UIMAD UR9, UR28, UR9, UR4 ;  /* 0x000000091c0972a4 */ /* 0x000fc4000f8e0204 */
[----:B------:R-:W-:Y:S02]  /*1900*/  @!UP0 UIADD3 UR8, UPT, UPT, UR8, -UR7, URZ ;  /* 0x8000000708088290 */ /* 0x000fe4000fffe0ff */
[----:B------:R-:W-:Y:S02]  /*1910*/  @!UP0 UIMAD UR6, UR9, UR6, UR7 ;  /* 0x00000006090682a4 */ /* 0x000fe4000f8e0207 */
[----:B------:R-:W-:Y:S02]  /*1920*/  @!UP0 UIMAD UR4, UR8, UR28, UR5 ;  /* 0x0000001c080482a4 */ /* 0x000fe4000f8e0205 */
[----:B------:R-:W-:Y:S02]  /*1930*/  UIMAD UR27, UR29, UR12, UR27 ;  /* 0x0000000c1d1b72a4 */ /* 0x000fe4000f8e021b */
[----:B------:R-:W-:Y:S01]  /*1940*/  UIMAD UR25, UR4, UR14, UR25 ;  /* 0x0000000e041972a4 */ /* 0x000fe2000f8e0219 */
[----:B------:R-:W-:Y:S02]  /*1950*/  @!UP0 UMOV UR5, UR6 ;  /* 0x0000000600058c82 */ /* 0x000fe40008000000 */
[----:B------:R-:W-:-:S12]  /*1960*/  UIMAD UR27, UR5, UR29, UR27 ;  /* 0x0000001d051b72a4 */ /* 0x000fd8000f8e021b */
.L_x_19:
[----:B------:R-:W-:-:S09]  /*1970*/  UISETP.NE.AND UP0, UPT, UR30, 0x1, UPT ;  /* 0x000000011e00788c */ /* 0x000fd2000bf05270 */
[----:B------:R-:W-:Y:S05]  /*1980*/  BRA.U UP0, `(.L_x_20) ;  /* 0x0000000100447547 */ /* 0x000fea000b800000 */
[----:B------:R-:W1:Y:S01]  /*1990*/  LDCU.128 UR12, c[0x0][0xf10] ;  /* 0x0001e200ff0c77ac */ /* 0x000e620008000c00 */
[----:B------:R-:W2:Y:S01]  /*19a0*/  LDCU UR8, c[0x0][0xf0c] ;  /* 0x0001e180ff0877ac */ /* 0x000ea20008000800 */
[----:B------:R-:W3:Y:S01]  /*19b0*/  LDCU UR9, c[0x0][0xf20] ;  /* 0x0001e400ff0977ac */ /* 0x000ee20008000800 */
[----:B-1----:R-:W-:Y:S02]  /*19c0*/  UIMAD.WIDE.U32 UR6, UR27, UR12, URZ ;  /* 0x0000000c1b0672a5 */ /* 0x002fe4000f8e00ff */
[----:B------:R-:W-:Y:S02]  /*19d0*/  UIMAD.WIDE.U32 UR4, UR25, UR15, URZ ;  /* 0x0000000f190472a5 */ /* 0x000fe4000f8e00ff */
[----:B--2---:R-:W-:Y:S02]  /*19e0*/  UISETP.NE.AND UP1, UPT, UR8, 0x1, UPT ;  /* 0x000000010800788c */ /* 0x004fe4000bf25270 */
[----:B------:R-:W-:Y:S01]  /*19f0*/  UISETP.NE.AND UP0, UPT, UR14, 0x1, UPT ;  /* 0x000000010e00788c */ /* 0x000fe2000bf05270 */
[----:B------:R-:W-:-:S02]  /*1a00*/  UMOV UR6, UR7 ;  /* 0x0000000700067c82 */ /* 0x000fc40008000000 */
[----:B------:R-:W-:Y:S01]  /*1a10*/  UMOV UR4, UR5 ;  /* 0x0000000500047c82 */ /* 0x000fe20008000000 */
[----:B------:R-:W-:Y:S02]  /*1a20*/  USHF.R.U32.HI UR13, URZ, UR13, UR6 ;  /* 0x0000000dff0d7299 */ /* 0x000fe40008011606 */
[----:B---3--:R-:W-:Y:S02]  /*1a30*/  USHF.R.U32.HI UR4, URZ, UR9, UR4 ;  /* 0x00000009ff047299 */ /* 0x008fe40008011604 */
[----:B------:R-:W-:Y:S02]  /*1a40*/  USEL UR5, UR27, UR13, !UP1 ;  /* 0x0000000d1b057287 */ /* 0x000fe4000c800000 */
[----:B------:R-:W-:-:S04]  /*1a50*/  USEL UR4, UR25, UR4, !UP0 ;  /* 0x0000000419047287 */ /* 0x000fc8000c000000 */
[----:B------:R-:W-:Y:S02]  /*1a60*/  UIADD3 UR6, UPT, UPT, UR5, -UR4, URZ ;  /* 0x8000000405067290 */ /* 0x000fe4000fffe0ff */
[----:B------:R-:W-:Y:S02]  /*1a70*/  UIADD3 UR4, UPT, UPT, -UR5, UR4, URZ ;  /* 0x0000000405047290 */ /* 0x000fe4000fffe1ff */
[----:B------:R-:W-:Y:S02]  /*1a80*/  UIMAD UR25, UR6, UR14, UR25 ;  /* 0x0000000e061972a4 */ /* 0x000fe4000f8e0219 */
[----:B------:R-:W-:-:S12]  /*1a90*/  UIMAD UR27, UR4, UR8, UR27 ;  /* 0x00000008041b72a4 */ /* 0x000fd8000f8e021b */
.L_x_20:
[----:B------:R-:W-:Y:S05]  /*1aa0*/  BRA.U !UP6, `(.L_x_21) ;  /* 0x000000010e0c7547 */ /* 0x000fea000b800000 */
[----:B------:R-:W-:Y:S01]  /*1ab0*/  UCGABAR_WAIT ;  /* 0x0000000000007dc7 */ /* 0x000fe20008000000 */
[----:B------:R-:W-:Y:S01]  /*1ac0*/  CCTL.IVALL ;  /* 0x00000000ff00798f */ /* 0x000fe20002000000 */
[----:B------:R-:W-:Y:S05]  /*1ad0*/  BRA `(.L_x_22) ;  /* 0x0000000000047947 */ /* 0x000fea0003800000 */
.L_x_21:
[----:B------:R-:W-:Y:S06]  /*1ae0*/  BAR.SYNC.DEFER_BLOCKING 0x0 ;  /* 0x0000000000007b1d */ /* 0x000fec0000010000 */
.L_x_22:
[----:B------:R-:W-:Y:S05]  /*1af0*/  BRA.U UP3, `(.L_x_23) ;  /* 0x0000001d03a47547 */ /* 0x000fea000b800000 */
[----:B------:R-:W1:Y:S01]  /*1b00*/  LDCU UR6, c[0x0][0x38c] ;  /* 0x00007180ff0677ac */ /* 0x000e620008000800 */
[----:B------:R-:W-:Y:S01]  /*1b10*/  PLOP3.LUT P2, PT, PT, PT, UP4, 0x80, 0x8 ;  /* 0x000000000008781c */ /* 0x000fe20003f4f048 */
[----:B------:R-:W-:Y:S01]  /*1b20*/  IMAD.MOV.U32 R12, RZ, RZ, 0x1 ;  /* 0x00000001ff0c7424 */ /* 0x000fe200078e00ff */
[----:B------:R-:W-:Y:S02]  /*1b30*/  ISETP.NE.AND P3, PT, R0, RZ, P4 ;  /* 0x000000ff0000720c */ /* 0x000fe40002765270 */
[----:B------:R-:W-:Y:S02]  /*1b40*/  CS2R R10, SRZ ;  /* 0x00000000000a7805 */ /* 0x000fe4000001ff00 */
[----:B------:R-:W-:Y:S01]  /*1b50*/  PLOP3.LUT P2, PT, P2, PT, PT, 0x8, 0x80 ;  /* 0x000000000080781c */ /* 0x000fe2000174e170 */
[----:B------:R-:W-:Y:S01]  /*1b60*/  IMAD.MOV.U32 R9, RZ, RZ, RZ ;  /* 0x000000ffff097224 */ /* 0x000fe200078e00ff */
[----:B------:R-:W2:Y:S01]  /*1b70*/  LDCU UR57, c[0x0][0x370] ;  /* 0x00006e00ff3977ac */ /* 0x000ea20008000800 */
[----:B------:R-:W-:Y:S01]  /*1b80*/  IMAD.MOV.U32 R8, RZ, RZ, 0x1 ;  /* 0x00000001ff087424 */ /* 0x000fe200078e00ff */
[----:B------:R-:W3:Y:S01]  /*1b90*/  LDCU.64 UR46, c[0x0][0x348] ;  /* 0x00006900ff2e77ac */ /* 0x000ee20008000a00 */
[----:B------:R-:W-:Y:S01]  /*1ba0*/  ULEA UR61, UR65, UR61, 0x2 ;  /* 0x0000003d413d7291 */ /* 0x000fe2000f8e10ff */
[----:B------:R-:W4:Y:S01]  /*1bb0*/  LDCU UR56, c[0x0][0x374] ;  /* 0x00006e80ff3877ac */ /* 0x000f220008000800 */
[----:B-1----:R-:W-:-:S02]  /*1bc0*/  UIADD3 UR5, UPT, UPT, UR6, 0x7f, URZ ;  /* 0x0000007f06057890 */ /* 0x002fc4000fffe0ff */
[----:B------:R-:W-:Y:S02]  /*1bd0*/  UIADD3 UR63, UPT, UPT, UR6, 0xfe, URZ ;  /* 0x000000fe063f7890 */ /* 0x000fe4000fffe0ff */
[----:B------:R-:W-:Y:S01]  /*1be0*/  USHF.R.S32.HI UR4, URZ, 0x1f, UR5 ;  /* 0x0000001fff047899 */ /* 0x000fe20008011405 */
[----:B------:R-:W-:-:S03]  /*1bf0*/  UMOV UR14, URZ ;  /* 0x000000ff000e7c82 */ /* 0x000fc60008000000 */
[----:B------:R-:W-:Y:S02]  /*1c00*/  ULEA.HI UR4, UR4, UR5, URZ, 0x7 ;  /* 0x0000000504047291 */ /* 0x000fe4000f8f38ff */
[----:B------:R-:W-:Y:S02]  /*1c10*/  UIADD3 UR5, UPT, UPT, UR6, -0x1, URZ ;  /* 0xffffffff06057890 */ /* 0x000fe4000fffe0ff */
[----:B------:R-:W-:Y:S02]  /*1c20*/  USHF.R.S32.HI UR59, URZ, 0x7, UR4 ;  /* 0x00000007ff3b7899 */ /* 0x000fe40008011404 */
[----:B------:R-:W-:Y:S02]  /*1c30*/  UISETP.GE.U32.AND UP1, UPT, UR5, -0xff, UPT ;  /* 0xffffff010500788c */ /* 0x000fe4000bf26070 */
[----:B------:R-:W-:-:S04]  /*1c40*/  UISETP.LT.U32.AND UP0, UPT, UR59, 0x12, UPT ;  /* 0x000000123b00788c */ /* 0x000fc8000bf01070 */
[----:B------:R-:W-:Y:S02]  /*1c50*/  USEL UR58, UR59, 0x12, UP0 ;  /* 0x000000123b3a7887 */ /* 0x000fe40008000000 */
[----:B------:R-:W-:Y:S02]  /*1c60*/  UISETP.NE.AND UP0, UPT, UR24, URZ, UPT ;  /* 0x000000ff1800728c */ /* 0x000fe4000bf05270 */
[----:B------:R-:W-:Y:S02]  /*1c70*/  UIADD3 UR4, UPT, UPT, UR58, -0x1, URZ ;  /* 0xffffffff3a047890 */ /* 0x000fe4000fffe0ff */
[----:B------:R-:W-:Y:S02]  /*1c80*/  @UP1 UIADD3 UR4, UPT, UPT, UR58, URZ, URZ ;  /* 0x000000ff3a041290 */ /* 0x000fe4000fffe0ff */
[----:B------:R-:W-:Y:S02]  /*1c90*/  USEL UR48, UR48, 0x2, UP0 ;  /* 0x0000000230307887 */ /* 0x000fe40008000000 */
[----:B------:R-:W-:-:S02]  /*1ca0*/  UIADD3 UR62, UPT, UPT, UR59, -UR58, URZ ;  /* 0x8000003a3b3e7290 */ /* 0x000fc4000fffe0ff */
[----:B------:R-:W-:Y:S02]  /*1cb0*/  UIADD3 UR52, UPT, UPT, UR4, 0x1, URZ ;  /* 0x0000000104347890 */ /* 0x000fe4000fffe0ff */
[----:B--234-:R-:W-:-:S12]  /*1cc0*/  UIADD3 UR60, UPT, UPT, -UR4, URZ, URZ ;  /* 0x000000ff043c7290 */ /* 0x01cfd8000fffe1ff */
.L_x_47:
[----:B------:R-:W-:Y:S01]  /*1cd0*/  UISETP.NE.AND UP0, UPT, UR55, URZ, UPT ;  /* 0x000000ff3700728c */ /* 0x000fe2000bf05270 */
[----:B-1----:R-:W1:Y:S08]  /*1ce0*/  S2UR UR55, SR_CgaCtaId ;  /* 0x00000000003779c3 */ /* 0x002e700000008800 */
[----:B---3--:R-:W-:Y:S05]  /*1cf0*/  BRA.U UP0, `(.L_x_24) ;  /* 0x0000000100347547 */ /* 0x008fea000b800000 */
[----:B------:R-:W2:Y:S01]  /*1d00*/  S2R R0, SR_CgaCtaId ;  /* 0x0000000000007919 */ /* 0x000ea20000008800 */
[----:B------:R-:W-:Y:S02]  /*1d10*/  MOV R3, 0x400 ;  /* 0x0000040000037802 */ /* 0x000fe40000000f00 */
[----:B------:R-:W-:Y:S02]  /*1d20*/  SHF.L.U32 R2, R8, 0x1f, RZ ;  /* 0x0000001f08027819 */ /* 0x000fe400000006ff */
[----:B--2---:R-:W-:-:S05]  /*1d30*/  LEA R0, R0, R3, 0x18 ;  /* 0x0000000300007211 */ /* 0x004fca00078ec0ff */
[----:B------:R-:W-:-:S04]  /*1d40*/  IMAD R3, R9, 0x8, R0 ;  /* 0x0000000809037824 */ /* 0x000fc800078e0200 */
[----:B------:R-:W2:Y:S02]  /*1d50*/  SYNCS.PHASECHK.TRANS64.TRYWAIT P0, [R3+URZ+0x1b0], R2 ;  /* 0x0001b002030075a7 */ /* 0x000ea400080011ff */
[----:B--2---:R-:W-:Y:S05]  /*1d60*/  @!P0 BRA `(.L_x_25) ;  /* 0x0000007800148947 */ /* 0x004fea0003800000 */
.L_x_152:
[----:B------:R-:W-:Y:S01]  /*1d70*/  VIADD R9, R9, 0x1 ;  /* 0x0000000109097836 */ /* 0x000fe20000000000 */
[----:B------:R2:W-:Y:S04]  /*1d80*/  SYNCS.ARRIVE.TRANS64.A1T0 RZ, [R3+URZ+0x1a0], RZ ;  /* 0x0001a0ff03ff79a7 */ /* 0x0005e800081000ff */
[----:B------:R-:W-:-:S04]  /*1d90*/  ISETP.NE.AND P0, PT, R9, 0x2, PT ;  /* 0x000000020900780c */ /* 0x000fc80003f05270 */
[----:B------:R-:W-:Y:S02]  /*1da0*/  SEL R9, R9, RZ, P0 ;  /* 0x000000ff09097207 */ /* 0x000fe40000000000 */
[----:B--2---:R-:W-:-:S04]  /*1db0*/  SEL R3, RZ, 0x1, P0 ;  /* 0x00000001ff037807 */ /* 0x004fc80000000000 */
[----:B------:R-:W-:Y:S02]  /*1dc0*/  LOP3.LUT R8, R8, R3, RZ, 0x3c, !PT ;  /* 0x0000000308087212 */ /* 0x000fe400078e3cff */
.L_x_24:
[----:B------:R-:W-:Y:S01]  /*1dd0*/  UMOV UR5, 0x400 ;  /* 0x0000040000057882 */ /* 0x000fe20000000000 */
[----:B------:R-:W-:Y:S01]  /*1de0*/  SHF.L.U32 R0, R12, 0x1f, RZ ;  /* 0x0000001f0c007819 */ /* 0x000fe200000006ff */
[----:B-1----:R-:W-:Y:S02]  /*1df0*/  ULEA UR5, UR55, UR5, 0x18 ;  /* 0x0000000537057291 */ /* 0x002fe4000f8ec0ff */
[----:B------:R-:W-:Y:S02]  /*1e00*/  UISETP.GE.U32.AND UP0, UPT, UR63, 0xff, UPT ;  /* 0x000000ff3f00788c */ /* 0x000fe4000bf06070 */
[----:B------:R-:W-:Y:S02]  /*1e10*/  ULEA UR4, UR14, UR5, 0x3 ;  /* 0x000000050e047291 */ /* 0x000fe4000f8e18ff */
[----:B------:R-:W-:Y:S02]  /*1e20*/  ULEA UR35, UR25, UR65, 0x1 ;  /* 0x0000004119237291 */ /* 0x000fe4000f8e08ff */
[----:B------:R-:W-:-:S02]  /*1e30*/  ULEA.HI UR11, UR25, UR25, URZ, 0x1 ;  /* 0x00000019190b7291 */ /* 0x000fc4000f8f08ff */
[----:B------:R-:W-:Y:S02]  /*1e40*/  USHF.L.U32 UR35, UR35, 0x5, URZ ;  /* 0x0000000523237899 */ /* 0x000fe400080006ff */
[----:B------:R-:W-:Y:S01]  /*1e50*/  USHF.R.S32.HI UR11, URZ, 0x1, UR11 ;  /* 0x00000001ff0b7899 */ /* 0x000fe2000801140b */
[----:B------:R1:W2:Y:S01]  /*1e60*/  SYNCS.PHASECHK.TRANS64.TRYWAIT P1, [UR4+0x90], R0 ;  /* 0x00009000ff0075a7 */ /* 0x0002a20008021104 */
[----:B------:R-:W-:Y:S01]  /*1e70*/  ULEA.HI UR4, UR27, UR27, URZ, 0x1 ;  /* 0x0000001b1b047291 */ /* 0x000fe2000f8f08ff */
[----:B------:R-:W-:-:S03]  /*1e80*/  UMOV UR20, URZ ;  /* 0x000000ff00147c82 */ /* 0x000fc60008000000 */
[----:B------:R-:W-:Y:S02]  /*1e90*/  USHF.L.U32 UR43, UR4, 0x7, URZ ;  /* 0x00000007042b7899 */ /* 0x000fe400080006ff */
[----:B------:R-:W-:Y:S02]  /*1ea0*/  ULOP3.LUT UR27, UR4, 0xfffffffe, URZ, 0xc0, !UPT ;  /* 0xfffffffe041b7892 */ /* 0x000fe4000f8ec0ff */
[----:B------:R-:W-:Y:S02]  /*1eb0*/  ULOP3.LUT UR43, UR43, 0xffffff00, URZ, 0xc0, !UPT ;  /* 0xffffff002b2b7892 */ /* 0x000fe4000f8ec0ff */
[----:B------:R-:W-:Y:S02]  /*1ec0*/  ULOP3.LUT UR27, UR27, 0x1, UR64, 0xf8, !UPT ;  /* 0x000000011b1b7892 */ /* 0x000fe4000f8ef840 */
[----:B------:R-:W-:Y:S01]  /*1ed0*/  ULEA UR43, UR61, UR43, 0x5 ;  /* 0x0000002b3d2b7291 */ /* 0x000fe2000f8e28ff */
[----:B------:R-:W-:Y:S11]  /*1ee0*/  BRA.U !UP0, `(.L_x_26) ;  /* 0x0000000508247547 */ /* 0x000ff6000b800000 */
[----:B------:R-:W-:Y:S01]  /*1ef0*/  UMOV UR15, UR60 ;  /* 0x0000003c000f7c82 */ /* 0x000fe20008000000 */
[----:B------:R-:W-:Y:S01]  /*1f00*/  UMOV UR4, UR14 ;  /* 0x0000000e00047c82 */ /* 0x000fe20008000000 */
[----:B------:R-:W-:Y:S01]  /*1f10*/  UMOV UR28, 0xffffffff ;  /* 0xffffffff001c7882 */ /* 0x000fe20000000000 */
[----:B------:R-:W-:-:S05]  /*1f20*/  UMOV UR42, URZ ;  /* 0x000000ff002a7c82 */ /* 0x000fca0008000000 */
.L_x_34:
[----:B------:R-:W-:Y:S01]  /*1f30*/  ULEA UR6, UR4, UR5, 0x3 ;  /* 0x0000000504067291 */ /* 0x000fe2000f8e18ff */
[----:B--2---:R-:W-:Y:S01]  /*1f40*/  @P4 MOV R2, 0x5800 ;  /* 0x0000580000024802 */ /* 0x004fe20000000f00 */
[----:B--23--:R-:W-:Y:S10]  /*1f50*/  @P1 BRA `(.L_x_27) ;  /* 0x00000000000c1947 */ /* 0x00cff40003800000 */
[----:B------:R-:W-:-:S04]  /*1f60*/  SHF.L.U32 R3, R12, 0x1f, RZ ;  /* 0x0000001f0c037819 */ /* 0x000fc800000006ff */
[----:B------:R-:W2:Y:S02]  /*1f70*/  SYNCS.PHASECHK.TRANS64.TRYWAIT P0, [UR6+0x90], R3 ;  /* 0x00009003ff0075a7 */ /* 0x000ea40008001106 */
[----:B--2---:R-:W-:Y:S05]  /*1f80*/  @!P0 BRA `(.L_x_28) ;  /* 0x0000007400a08947 */ /* 0x004fea0003800000 */
.L_x_27:
[----:B------:R2:W-:Y:S01]  /*1f90*/  @P4 SYNCS.ARRIVE.TRANS64 RZ, [UR6], R2 ;  /* 0x00000002ffff49a7 */ /* 0x0005e20008000006 */
[----:B------:R-:W-:Y:S02]  /*1fa0*/  ULOP3.LUT UR7, UR48, 0x2, URZ, 0xfc, !UPT ;  /* 0x0000000230077892 */ /* 0x000fe4000f8efcff */
[----:B------:R-:W-:Y:S02]  /*1fb0*/  UIADD3 UR15, UPT, UPT, UR15, 0x1, URZ ;  /* 0x000000010f0f7890 */ /* 0x000fe4000fffe0ff */
[----:B------:R-:W-:Y:S02]  /*1fc0*/  UISETP.NE.AND UP0, UPT, UR7, 0x2, UPT ;  /* 0x000000020700788c */ /* 0x000fe4000bf05270 */
[----:B------:R-:W-:Y:S02]  /*1fd0*/  UIADD3 UR28, UPT, UPT, UR28, 0x1, URZ ;  /* 0x000000011c1c7890 */ /* 0x000fe4000fffe0ff */
[----:B------:R-:W-:-:S05]  /*1fe0*/  UISETP.NE.AND UP4, UPT, UR15, 0x1, UPT ;  /* 0x000000010f00788c */ /* 0x000fca000bf85270 */
[----:B------:R-:W-:Y:S05]  /*1ff0*/  BRA.U UP0, `(.L_x_29) ;  /* 0x0000000100047547 */ /* 0x000fea000b800000 */
[----:B------:R-:W-:Y:S05]  /*2000*/  BPT.TRAP 0x1 ;  /* 0x000000040000795c */ /* 0x000fea0000300000 */
.L_x_29:
[----:B------:R-:W-:Y:S04]  /*2010*/  BSSY.RECONVERGENT B0, `(.L_x_30) ;  /* 0x0000003000007945 */ /* 0x000fe80003800200 */
[----:B------:R-:W-:Y:S05]  /*2020*/  @!P3 BRA `(.L_x_31) ;  /* 0x000000000004b947 */ /* 0x000fea0003800000 */
[----:B------:R-:W-:Y:S05]  /*2030*/  BPT.TRAP 0x1 ;  /* 0x000000040000795c */ /* 0x000fea0000300000 */
.L_x_31:
[----:B------:R-:W-:Y:S05]  /*2040*/  BSYNC.RECONVERGENT B0 ;  /* 0x0000000000007941 */ /* 0x000fea0003800200 */
.L_x_30:
[----:B------:R-:W-:Y:S01]  /*2050*/  UIADD3 UR7, UPT, UPT, UR4, 0x1, URZ ;  /* 0x0000000104077890 */ /* 0x000fe2000fffe0ff */
[----:B------:R-:W-:Y:S01]  /*2060*/  BSSY.RECONVERGENT B0, `(.L_x_32) ;  /* 0x000002d000007945 */ /* 0x000fe20003800200 */
[----:B------:R-:W-:Y:S02]  /*2070*/  ELECT P0, URZ, PT ;  /* 0x0000000000ff782f */ /* 0x000fe40003800000 */
[----:B------:R-:W-:-:S04]  /*2080*/  UISETP.NE.AND UP0, UPT, UR7, 0x12, UPT ;  /* 0x000000120700788c */ /* 0x000fc8000bf05270 */
[----:B------:R-:W-:Y:S02]  /*2090*/  USEL UR8, URZ, 0x1, UP0 ;  /* 0x00000001ff087887 */ /* 0x000fe40008000000 */
[----:B------:R-:W-:-:S04]  /*20a0*/  USEL UR14, UR7, URZ, UP0 ;  /* 0x000000ff070e7287 */ /* 0x000fc80008000000 */
[----:B------:R-:W-:Y:S01]  /*20b0*/  ULEA UR7, UR14, UR5, 0x3 ;  /* 0x000000050e077291 */ /* 0x000fe2000f8e18ff */
[----:B------:R-:W-:-:S04]  /*20c0*/  LOP3.LUT R12, R12, UR8, RZ, 0x3c, !PT ;  /* 0x000000080c0c7c12 */ /* 0x000fc8000f8e3cff */
[----:B-1----:R-:W-:-:S04]  /*20d0*/  SHF.L.U32 R0, R12, 0x1f, RZ ;  /* 0x0000001f0c007819 */ /* 0x002fc800000006ff */
[----:B------:R1:W3:Y:S01]  /*20e0*/  SYNCS.PHASECHK.TRANS64.TRYWAIT P1, [UR7+0x90], R0 ;  /* 0x00009000ff0075a7 */ /* 0x0002e20008021107 */
[----:B------:R-:W-:Y:S05]  /*20f0*/  @!P0 BRA `(.L_x_33) ;  /* 0x00000000008c8947 */ /* 0x000fea0003800000 */
[----:B------:R-:W-:Y:S02]  /*2100*/  USHF.L.U32 UR7, UR4, 0x9, URZ ;  /* 0x0000000904077899 */ /* 0x000fe400080006ff */
[----:B------:R-:W-:Y:S02]  /*2110*/  ULEA UR40, UR4, UR38, 0xd ;  /* 0x0000002604287291 */ /* 0x000fe4000f8e68ff */
[----:B------:R-:W-:Y:S02]  /*2120*/  UIADD3 UR22, UP3, UPT, UR46, 0x80, URZ ;  /* 0x000000802e167890 */ /* 0x000fe4000ff7e0ff */
[----:B------:R-:W-:Y:S02]  /*2130*/  ULEA UR32, UR4, UR5, 0xb ;  /* 0x0000000504207291 */ /* 0x000fe4000f8e58ff */
[----:B------:R-:W-:Y:S02]  /*2140*/  UIADD3 UR20, UP2, UPT, UR46, 0x180, URZ ;  /* 0x000001802e147890 */ /* 0x000fe4000ff5e0ff */
[----:B------:R-:W-:-:S02]  /*2150*/  UIADD3 UR18, UP1, UPT, UR46, 0x280, URZ ;  /* 0x000002802e127890 */ /* 0x000fc4000ff3e0ff */
[----:B------:R-:W-:Y:S02]  /*2160*/  ULOP3.LUT UR24, UR49, UR7, URZ, 0xfc, !UPT ;  /* 0x0000000731187292 */ /* 0x000fe4000f8efcff */
[----:B------:R-:W-:Y:S02]  /*2170*/  UIADD3 UR16, UP0, UPT, UR46, 0x380, URZ ;  /* 0x000003802e107890 */ /* 0x000fe4000ff1e0ff */
[----:B------:R-:W-:Y:S02]  /*2180*/  ULOP3.LUT UR8, UR7, UR45, URZ, 0xfc, !UPT ;  /* 0x0000002d07087292 */ /* 0x000fe4000f8efcff */
[----:B------:R-:W-:Y:S02]  /*2190*/  ULOP3.LUT UR41, UR6, 0xfefffff8, URZ, 0xc0, !UPT ;  /* 0xfefffff806297892 */ /* 0x000fe4000f8ec0ff */
[----:B------:R-:W-:Y:S02]  /*21a0*/  UIADD3.X UR23, UPT, UPT, URZ, UR47, URZ, UP3, !UPT ;  /* 0x0000002fff177290 */ /* 0x000fe40009ffe4ff */
[----:B------:R-:W-:-:S02]  /*21b0*/  UIADD3 UR40, UPT, UPT, UR5, 0x6400, UR40 ;  /* 0x0000640005287890 */ /* 0x000fc4000fffe028 */
[----:B------:R-:W-:Y:S02]  /*21c0*/  UPRMT UR7, URZ, 0x5410, UR31 ;  /* 0x00005410ff077896 */ /* 0x000fe4000800001f */
[----:B------:R-:W-:Y:S02]  /*21d0*/  UIADD3.X UR21, UPT, UPT, URZ, UR47, URZ, UP2, !UPT ;  /* 0x0000002fff157290 */ /* 0x000fe400097fe4ff */
[----:B------:R-:W-:Y:S02]  /*21e0*/  UIADD3 UR32, UPT, UPT, UR32, 0x2a400, URZ ;  /* 0x0002a40020207890 */ /* 0x000fe4000fffe0ff */
[----:B------:R-:W-:Y:S02]  /*21f0*/  UIADD3.X UR19, UPT, UPT, URZ, UR47, URZ, UP1, !UPT ;  /* 0x0000002fff137290 */ /* 0x000fe40008ffe4ff */
[----:B------:R-:W-:Y:S02]  /*2200*/  UIADD3 UR24, UPT, UPT, UR5, 0x33400, UR24 ;  /* 0x0003340005187890 */ /* 0x000fe4000fffe018 */
[----:B------:R-:W-:-:S02]  /*2210*/  UIADD3.X UR17, UPT, UPT, URZ, UR47, URZ, UP0, !UPT ;  /* 0x0000002fff117290 */ /* 0x000fc400087fe4ff */
[----:B------:R-:W-:Y:S02]  /*2220*/  UPRMT UR30, URZ, 0x5410, UR37 ;  /* 0x00005410ff1e7896 */ /* 0x000fe40008000025 */
[----:B------:R-:W-:Y:S01]  /*2230*/  UIADD3 UR8, UPT, UPT, UR5, 0x35800, UR8 ;  /* 0x0003580005087890 */ /* 0x000fe2000fffe008 */
[----:B------:R-:W-:Y:S01]  /*2240*/  UMOV UR50, 0x0 ;  /* 0x0000000000327882 */ /* 0x000fe20000000000 */
[----:B------:R-:W-:Y:S01]  /*2250*/  UMOV UR51, 0x10000000 ;  /* 0x1000000000337882 */ /* 0x000fe20000000000 */
[----:B------:R-:W-:Y:S01]  /*2260*/  UMOV UR34, UR42 ;  /* 0x0000002a00227c82 */ /* 0x000fe20008000000 */
[----:B------:R-:W-:Y:S01]  /*2270*/  UMOV UR36, UR44 ;  /* 0x0000002c00247c82 */ /* 0x000fe20008000000 */
[----:B------:R-:W-:Y:S01]  /*2280*/  UMOV UR33, UR41 ;  /* 0x0000002900217c82 */ /* 0x000fe20008000000 */
[----:B------:R-:W-:Y:S01]  /*2290*/  UMOV UR29, UR44 ;  /* 0x0000002c001d7c82 */ /* 0x000fe20008000000 */
[----:B------:R-:W-:Y:S01]  /*22a0*/  UMOV UR25, UR41 ;  /* 0x0000002900197c82 */ /* 0x000fe20008000000 */
[----:B------:R4:W-:Y:S01]  /*22b0*/  UTMALDG.3D.MULTICAST.2CTA [UR40], [UR22], UR7, desc[UR50] ;  /* 0x00003228160073b4 */ /* 0x0009e20008211807 */
[----:B------:R-:W-:Y:S01]  /*22c0*/  UMOV UR12, UR28 ;  /* 0x0000001c000c7c82 */ /* 0x000fe20008000000 */
[----:B------:R-:W-:Y:S01]  /*22d0*/  UMOV UR13, UR44 ;  /* 0x0000002c000d7c82 */ /* 0x000fe20008000000 */
[----:B------:R-:W-:Y:S01]  /*22e0*/  UMOV UR9, UR41 ;  /* 0x0000002900097c82 */ /* 0x000fe20008000000 */
[----:B------:R4:W-:Y:S01]  /*22f0*/  UTMALDG.3D.2CTA [UR32], [UR20], desc[UR50] ;  /* 0x00003220140075b4 */ /* 0x0009e20008211000 */
[----:B------:R4:W-:Y:S01]  /*2300*/  UTMALDG.4D.MULTICAST.2CTA [UR24], [UR18], UR7, desc[UR50] ;  /* 0x00003218120073b4 */ /* 0x0009e20008219807 */
[----:B------:R4:W-:Y:S02]  /*2310*/  UTMALDG.4D.MULTICAST.2CTA [UR8], [UR16], UR30, desc[UR50] ;  /* 0x00003208100073b4 */ /* 0x0009e4000821981e */
[----:B----4-:R-:W-:Y:S01]  /*2320*/  NOP ;  /* 0x0000000000007918 */ /* 0x010fe20000000000 */
.L_x_33:
[----:B------:R-:W-:Y:S05]  /*2330*/  BSYNC.RECONVERGENT B0 ;  /* 0x0000000000007941 */ /* 0x000fea0003800200 */
.L_x_32:
[----:B------:R-:W-:Y:S01]  /*2340*/  UIADD3 UR42, UPT, UPT, UR42, 0x80, URZ ;  /* 0x000000802a2a7890 */ /* 0x000fe2000fffe0ff */
[----:B------:R-:W-:Y:S01]  /*2350*/  UMOV UR4, UR14 ;  /* 0x0000000e00047c82 */ /* 0x000fe20008000000 */
[----:B------:R-:W-:Y:S01]  /*2360*/  UMOV UR20, UR52 ;  /* 0x0000003400147c82 */ /* 0x000fe20008000000 */
[----:B------:R-:W-:Y:S09]  /*2370*/  BRA.U UP4, `(.L_x_34) ;  /* 0xfffffff904ec7547 */ /* 0x000ff2000b83ffff */
.L_x_26:
[----:B------:R-:W-:Y:S01]  /*2380*/  ULEA UR4, UR14, UR5, 0x3 ;  /* 0x000000050e047291 */ /* 0x000fe2000f8e18ff */
[----:B-1----:R-:W-:Y:S01]  /*2390*/  SHF.L.U32 R0, R12, 0x1f, RZ ;  /* 0x0000001f0c007819 */ /* 0x002fe200000006ff */
[----:B------:R-:W-:Y:S01]  /*23a0*/  @!P2 SYNCS.ARRIVE.TRANS64.A1T0 RZ, [UR5+0x158], RZ ;  /* 0x000158ffffffa9a7 */ /* 0x000fe20008100005 */
[----:B------:R-:W-:-:S06]  /*23b0*/  UISETP.GT.AND UP0, UPT, UR59, UR58, UPT ;  /* 0x0000003a3b00728c */ /* 0x000fcc000bf04270 */
[----:B--23--:R1:W2:Y:S03]  /*23c0*/  SYNCS.PHASECHK.TRANS64.TRYWAIT P1, [UR4+0x90], R0 ;  /* 0x00009000ff0075a7 */ /* 0x00c2a60008021104 */
[----:B------:R-:W-:Y:S05]  /*23d0*/  BRA.U !UP0, `(.L_x_35) ;  /* 0x00000005081c7547 */ /* 0x000fea000b800000 */
[----:B------:R-:W-:Y:S01]  /*23e0*/  UIADD3 UR28, UPT, UPT, UR62, UR20, URZ ;  /* 0x000000143e1c7290 */ /* 0x000fe2000fffe0ff */
[----:B------:R-:W-:-:S11]  /*23f0*/  UMOV UR4, UR14 ;  /* 0x0000000e00047c82 */ /* 0x000fd60008000000 */
.L_x_43:
[----:B------:R-:W-:Y:S01]  /*2400*/  ULEA UR7, UR4, UR5, 0x3 ;  /* 0x0000000504077291 */ /* 0x000fe2000f8e18ff */
[----:B--2---:R-:W-:Y:S01]  /*2410*/  @P4 MOV R2, 0x5800 ;  /* 0x0000580000024802 */ /* 0x004fe20000000f00 */
[----:B--23--:R-:W-:Y:S10]  /*2420*/  @P1 BRA `(.L_x_36) ;  /* 0x00000000000c1947 */ /* 0x00cff40003800000 */
[----:B------:R-:W-:-:S04]  /*2430*/  SHF.L.U32 R3, R12, 0x1f, RZ ;  /* 0x0000001f0c037819 */ /* 0x000fc800000006ff */
[----:B------:R-:W2:Y:S02]  /*2440*/  SYNCS.PHASECHK.TRANS64.TRYWAIT P0, [UR7+0x90], R3 ;  /* 0x00009003ff0075a7 */ /* 0x000ea40008001107 */
[----:B--2---:R-:W-:Y:S05]  /*2450*/  @!P0 BRA `(.L_x_37) ;  /* 0x0000007000848947 */ /* 0x004fea0003800000 */
.L_x_36:
[----:B------:R2:W-:Y:S01]  /*2460*/  @P4 SYNCS.ARRIVE.TRANS64 RZ, [UR7], R2 ;  /* 0x00000002ffff49a7 */ /* 0x0005e20008000007 */
[----:B------:R-:W-:-:S04]  /*2470*/  ULOP3.LUT UR6, UR48, 0x2, URZ, 0xfc, !UPT ;  /* 0x0000000230067892 */ /* 0x000fc8000f8efcff */
[----:B------:R-:W-:-:S09]  /*2480*/  UISETP.NE.AND UP0, UPT, UR6, 0x2, UPT ;  /* 0x000000020600788c */ /* 0x000fd2000bf05270 */
[----:B------:R-:W-:Y:S05]  /*2490*/  BRA.U UP0, `(.L_x_38) ;  /* 0x0000000100047547 */ /* 0x000fea000b800000 */
[----:B------:R-:W-:Y:S05]  /*24a0*/  BPT.TRAP 0x1 ;  /* 0x000000040000795c */ /* 0x000fea0000300000 */
.L_x_38:
[----:B------:R-:W-:Y:S04]  /*24b0*/  BSSY.RECONVERGENT B0, `(.L_x_39) ;  /* 0x0000003000007945 */ /* 0x000fe80003800200 */
[----:B------:R-:W-:Y:S05]  /*24c0*/  @!P3 BRA `(.L_x_40) ;  /* 0x000000000004b947 */ /* 0x000fea0003800000 */
[----:B------:R-:W-:Y:S05]  /*24d0*/  BPT.TRAP 0x1 ;  /* 0x000000040000795c */ /* 0x000fea0000300000 */
.L_x_40:
[----:B------:R-:W-:Y:S05]  /*24e0*/  BSYNC.RECONVERGENT B0 ;  /* 0x0000000000007941 */ /* 0x000fea0003800200 */
.L_x_39:
        /* <DEDUP_REMOVED lines=11> */
[----:B------:R-:W-:Y:S02]  /*25a0*/  ULEA UR40, UR4, UR38, 0xd ;  /* 0x0000002604287291 */ /* 0x000fe4000f8e68ff */
[----:B------:R-:W-:Y:S02]  /*25b0*/  UIADD3 UR12, UP3, UPT, UR46, 0x80, URZ ;  /* 0x000000802e0c7890 */ /* 0x000fe4000ff7e0ff */
[----:B------:R-:W-:Y:S02]  /*25c0*/  ULEA UR32, UR4, UR5, 0xb ;  /* 0x0000000504207291 */ /* 0x000fe4000f8e58ff */
[----:B------:R-:W-:Y:S02]  /*25d0*/  UIADD3 UR8, UP2, UPT, UR46, 0x180, URZ ;  /* 0x000001802e087890 */ /* 0x000fe4000ff5e0ff */
[----:B------:R-:W-:Y:S02]  /*25e0*/  USHF.L.U32 UR42, UR20, 0x7, URZ ;  /* 0x00000007142a7899 */ /* 0x000fe400080006ff */
[----:B------:R-:W-:-:S02]  /*25f0*/  ULOP3.LUT UR41, UR7, 0xfefffff8, URZ, 0xc0, !UPT ;  /* 0xfefffff807297892 */ /* 0x000fc4000f8ec0ff */
[----:B------:R-:W-:Y:S02]  /*2600*/  UIADD3.X UR13, UPT, UPT, URZ, UR47, URZ, UP3, !UPT ;  /* 0x0000002fff0d7290 */ /* 0x000fe40009ffe4ff */
[----:B------:R-:W-:Y:S02]  /*2610*/  UIADD3 UR40, UPT, UPT, UR5, 0x6400, UR40 ;  /* 0x0000640005287890 */ /* 0x000fe4000fffe028 */
[----:B------:R-:W-:Y:S02]  /*2620*/  UPRMT UR15, URZ, 0x5410, UR31 ;  /* 0x00005410ff0f7896 */ /* 0x000fe4000800001f */
[----:B------:R-:W-:Y:S02]  /*2630*/  UIADD3.X UR9, UPT, UPT, URZ, UR47, URZ, UP2, !UPT ;  /* 0x0000002fff097290 */ /* 0x000fe400097fe4ff */
[----:B------:R-:W-:Y:S02]  /*2640*/  UIADD3 UR32, UPT, UPT, UR32, 0x2a400, URZ ;  /* 0x0002a40020207890 */ /* 0x000fe4000fffe0ff */
[----:B------:R-:W-:Y:S01]  /*2650*/  USHF.L.U32 UR6, UR4, 0x9, URZ ;  /* 0x0000000904067899 */ /* 0x000fe200080006ff */
[----:B------:R-:W-:Y:S01]  /*2660*/  UMOV UR50, 0x0 ;  /* 0x0000000000327882 */ /* 0x000fe20000000000 */
[----:B------:R-:W-:-:S02]  /*2670*/  UMOV UR51, 0x10000000 ;  /* 0x1000000000337882 */ /* 0x000fc40000000000 */
[----:B------:R-:W-:Y:S01]  /*2680*/  ULOP3.LUT UR16, UR49, UR6, URZ, 0xfc, !UPT ;  /* 0x0000000631107292 */ /* 0x000fe2000f8efcff */
[----:B------:R4:W-:Y:S01]  /*2690*/  UTMALDG.3D.MULTICAST.2CTA [UR40], [UR12], UR15, desc[UR50] ;  /* 0x000032280c0073b4 */ /* 0x0009e2000821180f */
[----:B------:R-:W-:Y:S02]  /*26a0*/  UIADD3 UR24, UP1, UPT, UR46, 0x280, URZ ;  /* 0x000002802e187890 */ /* 0x000fe4000ff3e0ff */
[----:B------:R-:W-:Y:S02]  /*26b0*/  ULOP3.LUT UR6, UR6, UR45, URZ, 0xfc, !UPT ;  /* 0x0000002d06067292 */ /* 0x000fe4000f8efcff */
[----:B------:R-:W-:Y:S01]  /*26c0*/  UIADD3 UR22, UP0, UPT, UR46, 0x380, URZ ;  /* 0x000003802e167890 */ /* 0x000fe2000ff1e0ff */
[----:B------:R-:W-:Y:S01]  /*26d0*/  UMOV UR36, UR44 ;  /* 0x0000002c00247c82 */ /* 0x000fe20008000000 */
[----:B------:R-:W-:Y:S01]  /*26e0*/  UMOV UR33, UR41 ;  /* 0x0000002900217c82 */ /* 0x000fe20008000000 */
[----:B------:R-:W-:Y:S01]  /*26f0*/  UMOV UR34, UR42 ;  /* 0x0000002a00227c82 */ /* 0x000fe20008000000 */
[----:B------:R-:W-:Y:S01]  /*2700*/  UIADD3.X UR25, UPT, UPT, URZ, UR47, URZ, UP1, !UPT ;  /* 0x0000002fff197290 */ /* 0x000fe20008ffe4ff */
[----:B------:R2:W-:Y:S01]  /*2710*/  UTMALDG.3D.2CTA [UR32], [UR8], desc[UR50] ;  /* 0x00003220080075b4 */ /* 0x0005e20008211000 */
[----:B------:R-:W-:-:S02]  /*2720*/  UIADD3 UR16, UPT, UPT, UR5, 0x33400, UR16 ;  /* 0x0003340005107890 */ /* 0x000fc4000fffe010 */
[----:B------:R-:W-:Y:S01]  /*2730*/  UIADD3.X UR23, UPT, UPT, URZ, UR47, URZ, UP0, !UPT ;  /* 0x0000002fff177290 */ /* 0x000fe200087fe4ff */
[----:B------:R-:W-:Y:S01]  /*2740*/  UMOV UR18, UR26 ;  /* 0x0000001a00127c82 */ /* 0x000fe20008000000 */
[----:B------:R-:W-:Y:S01]  /*2750*/  UMOV UR19, UR27 ;  /* 0x0000001b00137c82 */ /* 0x000fe20008000000 */
[----:B------:R-:W-:Y:S01]  /*2760*/  UMOV UR21, UR44 ;  /* 0x0000002c00157c82 */ /* 0x000fe20008000000 */
[----:B------:R-:W-:-:S03]  /*2770*/  UMOV UR17, UR41 ;  /* 0x0000002900117c82 */ /* 0x000fc60008000000 */
[----:B------:R1:W-:Y:S01]  /*2780*/  UTMALDG.4D.MULTICAST.2CTA [UR16], [UR24], UR15, desc[UR50] ;  /* 0x00003210180073b4 */ /* 0x0003e2000821980f */
[----:B----4-:R-:W-:Y:S01]  /*2790*/  UMOV UR12, UR20 ;  /* 0x00000014000c7c82 */ /* 0x010fe20008000000 */
[----:B------:R-:W-:Y:S01]  /*27a0*/  UMOV UR13, UR44 ;  /* 0x0000002c000d7c82 */ /* 0x000fe20008000000 */
[----:B--2---:R-:W-:Y:S02]  /*27b0*/  UIADD3 UR8, UPT, UPT, UR5, 0x35800, UR6 ;  /* 0x0003580005087890 */ /* 0x004fe4000fffe006 */
[----:B------:R-:W-:Y:S01]  /*27c0*/  UPRMT UR6, URZ, 0x5410, UR37 ;  /* 0x00005410ff067896 */ /* 0x000fe20008000025 */
[----:B------:R-:W-:-:S08]  /*27d0*/  UMOV UR9, UR41 ;  /* 0x0000002900097c82 */ /* 0x000fd00008000000 */
[----:B------:R1:W-:Y:S02]  /*27e0*/  UTMALDG.4D.MULTICAST.2CTA [UR8], [UR22], UR6, desc[UR50] ;  /* 0x00003208160073b4 */ /* 0x0003e40008219806 */
[----:B-1----:R-:W-:Y:S01]  /*27f0*/  NOP ;  /* 0x0000000000007918 */ /* 0x002fe20000000000 */
.L_x_42:
[----:B------:R-:W-:Y:S05]  /*2800*/  BSYNC.RECONVERGENT B0 ;  /* 0x0000000000007941 */ /* 0x000fea0003800200 */
.L_x_41:
[----:B------:R-:W-:Y:S01]  /*2810*/  UIADD3 UR20, UPT, UPT, UR20, 0x1, URZ ;  /* 0x0000000114147890 */ /* 0x000fe2000fffe0ff */
[----:B------:R-:W-:-:S03]  /*2820*/  UMOV UR4, UR14 ;  /* 0x0000000e00047c82 */ /* 0x000fc60008000000 */
[----:B------:R-:W-:-:S09]  /*2830*/  UISETP.NE.AND UP0, UPT, UR20, UR28, UPT ;  /* 0x0000001c1400728c */ /* 0x000fd2000bf05270 */
[----:B------:R-:W-:Y:S05]  /*2840*/  BRA.U UP0, `(.L_x_43) ;  /* 0xfffffff900ec7547 */ /* 0x000fea000b83ffff */
.L_x_35:
[C---:B------:R-:W-:Y:S01]  /*2850*/  LEA R3, R11.reuse, UR5, 0x3 ;  /* 0x000000050b037c11 */ /* 0x040fe2000f8e18ff */
[----:B------:R-:W-:Y:S01]  /*2860*/  NOP ;  /* 0x0000000000007918 */ /* 0x000fe20000000000 */
[----:B-1----:R-:W-:Y:S02]  /*2870*/  SHF.L.U32 R0, R10, 0x1f, RZ ;  /* 0x0000001f0a007819 */ /* 0x002fe400000006ff */
[----:B------:R-:W-:Y:S02]  /*2880*/  LEA R5, R11, UR5, 0x4 ;  /* 0x000000050b057c11 */ /* 0x000fe4000f8e20ff */
[----:B------:R-:W1:Y:S02]  /*2890*/  SYNCS.PHASECHK.TRANS64.TRYWAIT P0, [R3+URZ+0x160], R0 ;  /* 0x00016000030075a7 */ /* 0x000e6400080011ff */
[----:B-1----:R-:W-:Y:S05]  /*28a0*/  @!P0 BRA `(.L_x_44) ;  /* 0x0000006c00888947 */ /* 0x002fea0003800000 */
.L_x_155:
[----:B------:R-:W4:Y:S01]  /*28b0*/  LDS.128 R4, [R5+0x1d0] ;  /* 0x0001d00005047984 */ /* 0x000f220000000c00 */
[----:B------:R-:W-:Y:S01]  /*28c0*/  UISETP.GE.AND UP0, UPT, UR39, 0x1, UPT ;  /* 0x000000012700788c */ /* 0x000fe2000bf06270 */
[----:B------:R-:W-:Y:S01]  /*28d0*/  @!PT LDS RZ, [RZ] ;  /* 0x00000000fffff984 */ /* 0x000fe20000000800 */
[----:B------:R-:W-:Y:S01]  /*28e0*/  @!PT LDS RZ, [RZ] ;  /* 0x00000000fffff984 */ /* 0x000fe20000000800 */
[----:B------:R-:W-:Y:S01]  /*28f0*/  @!PT LDS RZ, [RZ] ;  /* 0x00000000fffff984 */ /* 0x000fe20000000800 */
[----:B------:R-:W-:Y:S01]  /*2900*/  @!PT LDS RZ, [RZ] ;  /* 0x00000000fffff984 */ /* 0x000fe20000000800 */
[----:B------:R1:W-:Y:S06]  /*2910*/  MEMBAR.ALL.CTA ;  /* 0x0000000000007992 */ /* 0x0003ec0000008000 */
[----:B-1----:R-:W1:Y:S01]  /*2920*/  FENCE.VIEW.ASYNC.S ;  /* 0x00000000000073c6 */ /* 0x002e620000000000 */
[----:B----4-:R-:W-:-:S13]  /*2930*/  LOP3.LUT P0, RZ, R6, 0x1, RZ, 0xc0, !PT ;  /* 0x0000000106ff7812 */ /* 0x010fda000780c0ff */
[----:B-1----:R-:W-:Y:S01]  /*2940*/  VOTEU.ANY UP1, P0 ;  /* 0x0000000000ff7886 */ /* 0x002fe20000020100 */
[----:B------:R-:W-:-:S13]  /*2950*/  PLOP3.LUT P0, PT, PT, PT, UP1, 0x80, 0x8 ;  /* 0x000000000008781c */ /* 0x000fda0003f0f018 */
[----:B------:R-:W-:Y:S02]  /*2960*/  @P0 LOP3.LUT R0, R5, 0xffff, RZ, 0xc0, !PT ;  /* 0x0000ffff05000812 */ /* 0x000fe400078ec0ff */
[----:B--2---:R-:W-:Y:S02]  /*2970*/  @P0 MOV R2, R4 ;  /* 0x0000000400020202 */ /* 0x004fe40000000f00 */
[----:B------:R-:W-:Y:S01]  /*2980*/  @P0 R2UR UR6, R0 ;  /* 0x00000000000602ca */ /* 0x000fe200000e0000 */
[----:B------:R-:W-:Y:S01]  /*2990*/  VIADD R0, R3, 0x170 ;  /* 0x0000017003007836 */ /* 0x000fe20000000000 */
[----:B------:R-:W-:Y:S02]  /*29a0*/  @P0 SHF.R.U32.HI R4, RZ, 0x10, R5 ;  /* 0x00000010ff040819 */ /* 0x000fe40000011605 */
[----:B------:R-:W-:Y:S02]  /*29b0*/  @P0 R2UR UR7, R2 ;  /* 0x00000000020702ca */ /* 0x000fe400000e0000 */
[----:B------:R-:W-:-:S02]  /*29c0*/  PRMT R0, RZ, 0x654, R0 ;  /* 0x00000654ff007816 */ /* 0x000fc40000000000 */
[----:B------:R-:W-:Y:S02]  /*29d0*/  @P0 R2UR UR4, R4 ;  /* 0x00000000040402ca */ /* 0x000fe400000e0000 */
[----:B------:R1:W-:Y:S03]  /*29e0*/  SYNCS.ARRIVE.TRANS64.RED.A1T0 RZ, [R0+URZ], RZ ;  /* 0x000000ff00ff79a7 */ /* 0x0003e600081004ff */
[----:B------:R-:W-:-:S04]  /*29f0*/  @UP1 UMOV UR53, UR6 ;  /* 0x0000000600351c82 */ /* 0x000fc80008000000 */
[----:B------:R-:W-:-:S04]  /*2a00*/  @UP1 UMOV UR54, UR7 ;  /* 0x0000000700361c82 */ /* 0x000fc80008000000 */
[----:B------:R-:W-:Y:S01]  /*2a10*/  @UP1 UMOV UR44, UR4 ;  /* 0x00000004002c1c82 */ /* 0x000fe20008000000 */
[----:B------:R-:W-:Y:S05]  /*2a20*/  BRA.U !UP0, `(.L_x_45) ;  /* 0x0000000108d47547 */ /* 0x000fea000b800000 */
[----:B------:R-:W2:Y:S01]  /*2a30*/  LDCU.128 UR16, c[0x0][0xf10] ;  /* 0x0001e200ff1077ac */ /* 0x000ea20008000c00 */
[----:B------:R-:W4:Y:S01]  /*2a40*/  LDCU UR11, c[0x0][0xf20] ;  /* 0x0001e400ff0b77ac */ /* 0x000f220008000800 */
[----:B------:R-:W3:Y:S01]  /*2a50*/  LDCU UR24, c[0x0][0xf0c] ;  /* 0x0001e180ff1877ac */ /* 0x000ee20008000800 */
[----:B------:R-:W1:Y:S01]  /*2a60*/  LDCU.64 UR8, c[0x0][0xf28] ;  /* 0x0001e500ff0877ac */ /* 0x000e620008000a00 */
[----:B------:R-:W-:Y:S02]  /*2a70*/  UISETP.NE.AND UP3, UPT, UR39, 0x1, UPT ;  /* 0x000000012700788c */ /* 0x000fe4000bf65270 */
[----:B--2---:R-:W-:Y:S02]  /*2a80*/  UIMAD.WIDE.U32 UR12, UR56, UR19, URZ ;  /* 0x00000013380c72a5 */ /* 0x004fe4000f8e00ff */
[----:B------:R-:W-:Y:S02]  /*2a90*/  UIMAD.WIDE.U32 UR6, UR57, UR16, URZ ;  /* 0x00000010390672a5 */ /* 0x000fe4000f8e00ff */
[----:B------:R-:W-:-:S02]  /*2aa0*/  UISETP.NE.AND UP0, UPT, UR18, 0x1, UPT ;  /* 0x000000011200788c */ /* 0x000fc4000bf05270 */
[----:B------:R-:W-:Y:S01]  /*2ab0*/  UIMAD.WIDE.U32 UR22, UR53, UR19, URZ ;  /* 0x00000013351672a5 */ /* 0x000fe2000f8e00ff */
[----:B------:R-:W-:Y:S02]  /*2ac0*/  UMOV UR12, UR13 ;  /* 0x0000000d000c7c82 */ /* 0x000fe40008000000 */
[----:B------:R-:W-:Y:S01]  /*2ad0*/  UMOV UR6, UR7 ;  /* 0x0000000700067c82 */ /* 0x000fe20008000000 */
[----:B----4-:R-:W-:Y:S02]  /*2ae0*/  USHF.R.U32.HI UR12, URZ, UR11, UR12 ;  /* 0x0000000bff0c7299 */ /* 0x010fe4000801160c */
[----:B------:R-:W-:Y:S02]  /*2af0*/  USHF.R.U32.HI UR7, URZ, UR17, UR6 ;  /* 0x00000011ff077299 */ /* 0x000fe40008011606 */
[----:B---3--:R-:W-:Y:S02]  /*2b00*/  UISETP.NE.AND UP2, UPT, UR24, 0x1, UPT ;  /* 0x000000011800788c */ /* 0x008fe4000bf45270 */
[----:B------:R-:W-:-:S02]  /*2b10*/  USEL UR6, UR56, UR12, !UP0 ;  /* 0x0000000c38067287 */ /* 0x000fc4000c000000 */
[----:B------:R-:W-:Y:S02]  /*2b20*/  USEL UR7, UR57, UR7, !UP2 ;  /* 0x0000000739077287 */ /* 0x000fe4000d000000 */
[----:B-1----:R-:W-:Y:S01]  /*2b30*/  UIMAD.WIDE.U32 UR12, UR6, UR8, URZ ;  /* 0x00000008060c72a5 */ /* 0x002fe2000f8e00ff */
[----:B------:R-:W-:Y:S01]  /*2b40*/  UMOV UR4, UR23 ;  /* 0x0000001700047c82 */ /* 0x000fe20008000000 */
[----:B------:R-:W-:Y:S02]  /*2b50*/  UIMAD.WIDE.U32 UR20, UR54, UR16, URZ ;  /* 0x00000010361472a5 */ /* 0x000fe4000f8e00ff */
[----:B------:R-:W-:-:S03]  /*2b60*/  UIMAD.WIDE.U32 UR22, UR7, UR8, URZ ;  /* 0x00000008071672a5 */ /* 0x000fc6000f8e00ff */
[----:B------:R-:W-:Y:S01]  /*2b70*/  UMOV UR12, UR13 ;  /* 0x0000000d000c7c82 */ /* 0x000fe20008000000 */
[----:B------:R-:W-:Y:S02]  /*2b80*/  USHF.R.U32.HI UR4, URZ, UR11, UR4 ;  /* 0x0000000bff047299 */ /* 0x000fe40008011604 */
[----:B------:R-:W-:Y:S01]  /*2b90*/  @UP3 USHF.R.U32.HI UR6, URZ, UR9, UR12 ;  /* 0x00000009ff063299 */ /* 0x000fe2000801160c */
[----:B------:R-:W-:Y:S01]  /*2ba0*/  UMOV UR20, UR21 ;  /* 0x0000001500147c82 */ /* 0x000fe20008000000 */
[----:B------:R-:W-:Y:S01]  /*2bb0*/  UMOV UR22, UR23 ;  /* 0x0000001700167c82 */ /* 0x000fe20008000000 */
[----:B------:R-:W-:Y:S02]  /*2bc0*/  USHF.R.U32.HI UR17, URZ, UR17, UR20 ;  /* 0x00000011ff117299 */ /* 0x000fe40008011614 */
[----:B------:R-:W-:Y:S02]  /*2bd0*/  USEL UR4, UR53, UR4, !UP0 ;  /* 0x0000000435047287 */ /* 0x000fe4000c000000 */
[----:B------:R-:W-:-:S02]  /*2be0*/  @UP3 USHF.R.U32.HI UR7, URZ, UR9, UR22 ;  /* 0x00000009ff073299 */ /* 0x000fc40008011616 */
[----:B------:R-:W-:Y:S02]  /*2bf0*/  UIMAD UR11, UR39, UR6, URZ ;  /* 0x00000006270b72a4 */ /* 0x000fe4000f8e02ff */
[----:B------:R-:W-:Y:S02]  /*2c00*/  USEL UR6, UR54, UR17, !UP2 ;  /* 0x0000001136067287 */ /* 0x000fe4000d000000 */
[----:B------:R-:W-:Y:S02]  /*2c10*/  UIMAD UR12, UR39, UR7, URZ ;  /* 0x00000007270c72a4 */ /* 0x000fe4000f8e02ff */
[----:B------:R-:W-:Y:S02]  /*2c20*/  UISETP.GE.AND UP0, UPT, UR4, UR11, UPT ;  /* 0x0000000b0400728c */ /* 0x000fe4000bf06270 */
[----:B------:R-:W-:Y:S02]  /*2c30*/  UIMAD.WIDE.U32 UR16, UR4, UR8, URZ ;  /* 0x00000008041072a5 */ /* 0x000fe4000f8e00ff */
[----:B------:R-:W-:-:S02]  /*2c40*/  UISETP.GE.OR UP0, UPT, UR6, UR12, UP0 ;  /* 0x0000000c0600728c */ /* 0x000fc40008706670 */
        /* <DEDUP_REMOVED lines=19> */
.L_x_45:
[----:B------:R-:W2:Y:S02]  /*2d80*/  LDCU UR4, c[0x0][0xf30] ;  /* 0x0001e600ff0477ac */ /* 0x000ea40008000800 */
[----:B--2---:R-:W-:-:S09]  /*2d90*/  UISETP.NE.AND UP0, UPT, UR4, 0x1, UPT ;  /* 0x000000010400788c */ /* 0x004fd2000bf05270 */
[----:B------:R-:W-:Y:S05]  /*2da0*/  BRA.U UP0, `(.L_x_46) ;  /* 0x0000000100447547 */ /* 0x000fea000b800000 */
[----:B------:R-:W2:Y:S01]  /*2db0*/  LDCU.128 UR16, c[0x0][0xf10] ;  /* 0x0001e200ff1077ac */ /* 0x000ea20008000c00 */
[----:B------:R-:W4:Y:S01]  /*2dc0*/  LDCU UR11, c[0x0][0xf0c] ;  /* 0x0001e180ff0b77ac */ /* 0x000f220008000800 */
[----:B------:R-:W1:Y:S01]  /*2dd0*/  LDCU UR12, c[0x0][0xf20] ;  /* 0x0001e400ff0c77ac */ /* 0x000e620008000800 */
[----:B--2---:R-:W-:Y:S02]  /*2de0*/  UIMAD.WIDE.U32 UR8, UR54, UR16, URZ ;  /* 0x00000010360872a5 */ /* 0x004fe4000f8e00ff */
[----:B------:R-:W-:Y:S02]  /*2df0*/  UIMAD.WIDE.U32 UR6, UR53, UR19, URZ ;  /* 0x00000013350672a5 */ /* 0x000fe4000f8e00ff */
[----:B----4-:R-:W-:Y:S02]  /*2e00*/  UISETP.NE.AND UP2, UPT, UR11, 0x1, UPT ;  /* 0x000000010b00788c */ /* 0x010fe4000bf45270 */
[----:B------:R-:W-:Y:S01]  /*2e10*/  UISETP.NE.AND UP0, UPT, UR18, 0x1, UPT ;  /* 0x000000011200788c */ /* 0x000fe2000bf05270 */
[----:B------:R-:W-:-:S02]  /*2e20*/  UMOV UR8, UR9 ;  /* 0x0000000900087c82 */ /* 0x000fc40008000000 */
[----:B------:R-:W-:Y:S01]  /*2e30*/  UMOV UR4, UR7 ;  /* 0x0000000700047c82 */ /* 0x000fe20008000000 */
[----:B------:R-:W-:Y:S02]  /*2e40*/  USHF.R.U32.HI UR17, URZ, UR17, UR8 ;  /* 0x00000011ff117299 */ /* 0x000fe40008011608 */
[----:B-1----:R-:W-:Y:S02]  /*2e50*/  USHF.R.U32.HI UR4, URZ, UR12, UR4 ;  /* 0x0000000cff047299 */ /* 0x002fe40008011604 */
[----:B------:R-:W-:Y:S02]  /*2e60*/  USEL UR6, UR54, UR17, !UP2 ;  /* 0x0000001136067287 */ /* 0x000fe4000d000000 */
[----:B------:R-:W-:-:S04]  /*2e70*/  USEL UR4, UR53, UR4, !UP0 ;  /* 0x0000000435047287 */ /* 0x000fc8000c000000 */
[----:B------:R-:W-:Y:S02]  /*2e80*/  UIADD3 UR7, UPT, UPT, UR6, -UR4, URZ ;  /* 0x8000000406077290 */ /* 0x000fe4000fffe0ff */
[----:B------:R-:W-:Y:S02]  /*2e90*/  UIADD3 UR4, UPT, UPT, -UR6, UR4, URZ ;  /* 0x0000000406047290 */ /* 0x000fe4000fffe1ff */
[----:B------:R-:W-:Y:S02]  /*2ea0*/  UIMAD UR53, UR7, UR18, UR53 ;  /* 0x00000012073572a4 */ /* 0x000fe4000f8e0235 */
[----:B------:R-:W-:-:S12]  /*2eb0*/  UIMAD UR54, UR4, UR11, UR54 ;  /* 0x0000000b043672a4 */ /* 0x000fd8000f8e0236 */
.L_x_46:
[----:B------:R-:W-:Y:S01]  /*2ec0*/  VIADD R11, R11, 0x1 ;  /* 0x000000010b0b7836 */ /* 0x000fe20000000000 */
[----:B------:R-:W-:Y:S02]  /*2ed0*/  R2UR UR6, R91 ;  /* 0x000000005b0672ca */ /* 0x000fe400000e0000 */
[----:B------:R-:W-:Y:S02]  /*2ee0*/  R2UR UR4, R90 ;  /* 0x000000005a0472ca */ /* 0x000fe400000e0000 */
[C---:B------:R-:W-:Y:S02]  /*2ef0*/  ISETP.NE.AND P0, PT, R11.reuse, 0x2, PT ;  /* 0x000000020b00780c */ /* 0x040fe40003f05270 */
[----:B------:R-:W-:Y:S02]  /*2f00*/  PLOP3.LUT P2, PT, PT, PT, PT, 0x80, 0x8 ;  /* 0x000000000008781c */ /* 0x000fe40003f4f070 */
[----:B------:R-:W-:Y:S02]  /*2f10*/  SEL R3, RZ, 0x1, P0 ;  /* 0x00000001ff037807 */ /* 0x000fe40000000000 */
[----:B------:R-:W-:-:S02]  /*2f20*/  SEL R11, R11, RZ, P0 ;  /* 0x000000ff0b0b7207 */ /* 0x000fc40000000000 */
[----:B------:R-:W-:Y:S01]  /*2f30*/  LOP3.LUT R10, R10, R3, RZ, 0x3c, !PT ;  /* 0x000000030a0a7212 */ /* 0x000fe200078e3cff */
[----:B------:R-:W-:Y:S02]  /*2f40*/  UIADD3 UR27, UPT, UPT, UR54, UR6, URZ ;  /* 0x00000006361b7290 */ /* 0x000fe4000fffe0ff */
[----:B------:R-:W-:Y:S01]  /*2f50*/  UIADD3 UR25, UPT, UPT, UR53, UR4, URZ ;  /* 0x0000000435197290 */ /* 0x000fe2000fffe0ff */
[----:B------:R-:W-:Y:S11]  /*2f60*/  BRA.U UP1, `(.L_x_47) ;  /* 0xffffffed01587547 */ /* 0x000ff6000b83ffff */
[----:B------:R-:W-:Y:S01]  /*2f70*/  UIADD3 UR7, UPT, UPT, UR5, 0x90, URZ ;  /* 0x0000009005077890 */ /* 0x000fe2000fffe0ff */
[----:B------:R-:W-:-:S03]  /*2f80*/  SHF.L.U32 R3, R12, 0x1f, RZ ;  /* 0x0000001f0c037819 */ /* 0x000fc600000006ff */
[----:B------:R-:W-:-:S09]  /*2f90*/  ULEA UR4, UR14, UR7, 0x3 ;  /* 0x000000070e047291 */ /* 0x000fd2000f8e18ff */
[----:B------:R-:W2:Y:S02]  /*2fa0*/  SYNCS.PHASECHK.TRANS64.TRYWAIT P0, [UR4], R3 ;  /* 0x00000003ff0075a7 */ /* 0x000ea40008001104 */
[----:B--2---:R-:W-:Y:S05]  /*2fb0*/  @!P0 BRA `(.L_x_48) ;  /* 0x0000006400d88947 */ /* 0x004fea0003800000 */
.L_x_157:
[----:B------:R-:W-:-:S04]  /*2fc0*/  UIADD3 UR4, UPT, UPT, UR14, 0x1, URZ ;  /* 0x000000010e047890 */ /* 0x000fc8000fffe0ff */
[----:B------:R-:W-:-:S04]  /*2fd0*/  UISETP.NE.AND UP0, UPT, UR4, 0x12, UPT ;  /* 0x000000120400788c */ /* 0x000fc8000bf05270 */
[----:B------:R-:W-:Y:S02]  /*2fe0*/  USEL UR6, URZ, 0x1, UP0 ;  /* 0x00000001ff067887 */ /* 0x000fe40008000000 */
[----:B------:R-:W-:-:S04]  /*2ff0*/  USEL UR4, UR4, URZ, UP0 ;  /* 0x000000ff04047287 */ /* 0x000fc80008000000 */
[----:B------:R-:W-:Y:S01]  /*3000*/  ULEA UR5, UR4, UR7, 0x3 ;  /* 0x0000000704057291 */ /* 0x000fe2000f8e18ff */
[----:B------:R-:W-:-:S04]  /*3010*/  LOP3.LUT R2, R12, UR6, RZ, 0x3c, !PT ;  /* 0x000000060c027c12 */ /* 0x000fc8000f8e3cff */
[----:B-1----:R-:W-:-:S04]  /*3020*/  SHF.L.U32 R3, R2, 0x1f, RZ ;  /* 0x0000001f02037819 */ /* 0x002fc800000006ff */
[----:B------:R-:W1:Y:S02]  /*3030*/  SYNCS.PHASECHK.TRANS64.TRYWAIT P0, [UR5], R3 ;  /* 0x00000003ff0075a7 */ /* 0x000e640008001105 */
[----:B-1----:R-:W-:Y:S05]  /*3040*/  @!P0 BRA `(.L_x_49) ;  /* 0x0000006400cc8947 */ /* 0x002fea0003800000 */
.L_x_159:
        /* <DEDUP_REMOVED lines=9> */
.L_x_161:
        /* <DEDUP_REMOVED lines=9> */
.L_x_163:
        /* <DEDUP_REMOVED lines=9> */
.L_x_165:
        /* <DEDUP_REMOVED lines=9> */
.L_x_167:
        /* <DEDUP_REMOVED lines=9> */
.L_x_169:
        /* <DEDUP_REMOVED lines=9> */
.L_x_171:
        /* <DEDUP_REMOVED lines=9> */
.L_x_173:
        /* <DEDUP_REMOVED lines=9> */
.L_x_175:
        /* <DEDUP_REMOVED lines=9> */
.L_x_177:
        /* <DEDUP_REMOVED lines=9> */
.L_x_179:
        /* <DEDUP_REMOVED lines=9> */
.L_x_181:
        /* <DEDUP_REMOVED lines=9> */
.L_x_183:
        /* <DEDUP_REMOVED lines=9> */
.L_x_185:
        /* <DEDUP_REMOVED lines=9> */
.L_x_187:
        /* <DEDUP_REMOVED lines=9> */
.L_x_189:
[----:B------:R-:W-:-:S04]  /*38c0*/  UIADD3 UR4, UPT, UPT, UR4, 0x1, URZ ;  /* 0x0000000104047890 */ /* 0x000fc8000fffe0ff */
[----:B------:R-:W-:-:S04]  /*38d0*/  UISETP.NE.AND UP0, UPT, UR4, 0x12, UPT ;  /* 0x000000120400788c */ /* 0x000fc8000bf05270 */
[----:B------:R-:W-:Y:S02]  /*38e0*/  USEL UR5, URZ, 0x1, UP0 ;  /* 0x00000001ff057887 */ /* 0x000fe40008000000 */
[----:B------:R-:W-:-:S04]  /*38f0*/  USEL UR4, UR4, URZ, UP0 ;  /* 0x000000ff04047287 */ /* 0x000fc80008000000 */
[----:B------:R-:W-:Y:S01]  /*3900*/  ULEA UR4, UR4, UR7, 0x3 ;  /* 0x0000000704047291 */ /* 0x000fe2000f8e18ff */
[----:B-1----:R-:W-:-:S04]  /*3910*/  LOP3.LUT R3, R2, UR5, RZ, 0x3c, !PT ;  /* 0x0000000502037c12 */ /* 0x002fc8000f8e3cff */
[----:B------:R-:W-:Y:S01]  /*3920*/  SHF.L.U32 R3, R3, 0x1f, RZ ;  /* 0x0000001f03037819 */ /* 0x000fe200000006ff */
[----:B------:R-:W-:-:S07]  /*3930*/  IMAD.U32 R0, RZ, RZ, UR4 ;  /* 0x00000004ff007e24 */ /* 0x000fce000f8e00ff */
.L_x_65:
[----:B-1----:R1:W2:Y:S02]  /*3940*/  SYNCS.PHASECHK.TRANS64.TRYWAIT P0, [R0+URZ], R3 ;  /* 0x00000003000075a7 */ /* 0x0022a400080011ff */
[----:B--2---:R-:W-:Y:S05]  /*3950*/  @!P0 NANOSLEEP.SYNCS 0x989680 ;  /* 0x009896800000895d */ /* 0x004fea0003900000 */
[----:B------:R-:W2:Y:S02]  /*3960*/  @!P0 SYNCS.PHASECHK.TRANS64 P0, [R0+URZ], R3 ;  /* 0x00000003000085a7 */ /* 0x000ea400080010ff */
[----:B--2---:R-:W-:Y:S05]  /*3970*/  @P0 EXIT ;  /* 0x000000000000094d */ /* 0x004fea0003800000 */
[----:B------:R-:W-:Y:S05]  /*3980*/  BRA `(.L_x_65) ;  /* 0xfffffffc00ec7947 */ /* 0x000fea000383ffff */
.L_x_23:
[----:B------:R-:W-:-:S04]  /*3990*/  UISETP.NE.AND UP0, UPT, UR55, URZ, UPT ;  /* 0x000000ff3700728c */ /* 0x000fc8000bf05270 */
[----:B------:R-:W-:-:S09]  /*39a0*/  UISETP.NE.OR UP0, UPT, UR24, 0x1, UP0 ;  /* 0x000000011800788c */ /* 0x000fd20008705670 */
[----:B------:R-:W-:Y:S05]  /*39b0*/  BRA.U UP0, `(.L_x_66) ;  /* 0x0000000500487547 */ /* 0x000fea000b800000 */
[----:B------:R-:W-:Y:S01]  /*39c0*/  ISETP.GE.U32.AND P2, PT, R0, 0x8, PT ;  /* 0x000000080000780c */ /* 0x000fe20003f46070 */
[----:B------:R-:W-:Y:S01]  /*39d0*/  IMAD.MOV.U32 R12, RZ, RZ, 0x1 ;  /* 0x00000001ff0c7424 */ /* 0x000fe200078e00ff */
[----:B------:R-:W-:Y:S02]  /*39e0*/  CS2R R10, SRZ ;  /* 0x00000000000a7805 */ /* 0x000fe4000001ff00 */
[----:B------:R-:W-:Y:S01]  /*39f0*/  CS2R R8, SRZ ;  /* 0x0000000000087805 */ /* 0x000fe2000001ff00 */
[----:B------:R-:W-:Y:S01]  /*3a00*/  UMOV UR6, 0x400 ;  /* 0x0000040000067882 */ /* 0x000fe20000000000 */
[----:B------:R-:W-:Y:S01]  /*3a10*/  UMOV UR5, URZ ;  /* 0x000000ff00057c82 */ /* 0x000fe20008000000 */
[----:B------:R-:W-:-:S12]  /*3a20*/  ULEA UR6, UR55, UR6, 0x18 ;  /* 0x0000000637067291 */ /* 0x000fd8000f8ec0ff */
.L_x_70:
[----:B------:R-:W-:Y:S02]  /*3a30*/  LEA R2, R8, UR6, 0x3 ;  /* 0x0000000608027c11 */ /* 0x000fe4000f8e18ff */
[----:B------:R-:W-:-:S03]  /*3a40*/  SHF.L.U32 R5, R9, 0x1f, RZ ;  /* 0x0000001f09057819 */ /* 0x000fc600000006ff */
[----:B------:R-:W-:Y:S01]  /*3a50*/  VIADD R4, R2, 0x1b0 ;  /* 0x000001b002047836 */ /* 0x000fe20000000000 */
[----:B------:R-:W1:Y:S02]  /*3a60*/  SYNCS.PHASECHK.TRANS64.TRYWAIT P0, [R2+URZ+0x1a0], R5 ;  /* 0x0001a005020075a7 */ /* 0x000e6400080011ff */
[----:B-1----:R-:W-:Y:S05]  /*3a70*/  @!P0 BRA `(.L_x_67) ;  /* 0x0000006000c08947 */ /* 0x002fea0003800000 */
.L_x_190:
[----:B------:R-:W-:Y:S01]  /*3a80*/  ULEA UR4, UR5, UR6, 0x3 ;  /* 0x0000000605047291 */ /* 0x000fe2000f8e18ff */
[----:B------:R-:W-:Y:S02]  /*3a90*/  PRMT R4, RZ, 0x654, R4 ;  /* 0x00000654ff047816 */ /* 0x000fe40000000004 */
[----:B-1----:R-:W-:Y:S01]  /*3aa0*/  SHF.L.U32 R5, R12, 0x1f, RZ ;  /* 0x0000001f0c057819 */ /* 0x002fe200000006ff */
[----:B------:R-:W-:Y:S01]  /*3ab0*/  UIADD3 UR7, UPT, UPT, UR4, 0x160, URZ ;  /* 0x0000016004077890 */ /* 0x000fe2000fffe0ff */
[----:B------:R1:W-:Y:S05]  /*3ac0*/  SYNCS.ARRIVE.TRANS64.RED.A1T0 RZ, [R4+URZ], RZ ;  /* 0x000000ff04ff79a7 */ /* 0x0003ea00081004ff */
[----:B------:R-:W-:Y:S01]  /*3ad0*/  IMAD.U32 R7, RZ, RZ, UR7 ;  /* 0x00000007ff077e24 */ /* 0x000fe2000f8e00ff */
[----:B------:R-:W2:Y:S04]  /*3ae0*/  SYNCS.PHASECHK.TRANS64.TRYWAIT P0, [UR4+0x170], R5 ;  /* 0x00017005ff0075a7 */ /* 0x000ea80008001104 */
[----:B------:R-:W-:Y:S01]  /*3af0*/  PRMT R6, R0, 0x654, R7 ;  /* 0x0000065400067816 */ /* 0x000fe20000000007 */
[----:B-1----:R-:W-:Y:S01]  /*3b00*/  @!P2 IMAD.MOV.U32 R4, RZ, RZ, 0x10 ;  /* 0x00000010ff04a424 */ /* 0x002fe200078e00ff */
[----:B--2---:R-:W-:Y:S06]  /*3b10*/  @!P0 BRA `(.L_x_68) ;  /* 0x0000006000ac8947 */ /* 0x004fec0003800000 */
.L_x_192:
[----:B------:R-:W-:Y:S01]  /*3b20*/  ULEA UR8, UR5, UR6, 0x4 ;  /* 0x0000000605087291 */ /* 0x000fe2000f8e20ff */
[----:B------:R-:W-:Y:S01]  /*3b30*/  SEL R3, R6, R3, !P2 ;  /* 0x0000000306037207 */ /* 0x000fe20005000000 */
[----:B------:R-:W-:Y:S01]  /*3b40*/  UIADD3 UR9, UPT, UPT, UR4, 0x160, URZ ;  /* 0x0000016004097890 */ /* 0x000fe2000fffe0ff */
[----:B-1----:R-:W-:Y:S01]  /*3b50*/  LEA R2, R11, UR6, 0x3 ;  /* 0x000000060b027c11 */ /* 0x002fe2000f8e18ff */
[----:B------:R-:W-:Y:S01]  /*3b60*/  UIADD3 UR8, UPT, UPT, UR8, 0x1d0, URZ ;  /* 0x000001d008087890 */ /* 0x000fe2000fffe0ff */
[----:B------:R-:W-:Y:S01]  /*3b70*/  SHF.L.U32 R5, R10, 0x1f, RZ ;  /* 0x0000001f0a057819 */ /* 0x000fe200000006ff */
[----:B------:R1:W-:Y:S01]  /*3b80*/  @!P2 SYNCS.ARRIVE.TRANS64.RED RZ, [R3+URZ], R4 ;  /* 0x0000000403ffa9a7 */ /* 0x0003e200080004ff */
[----:B------:R-:W-:Y:S01]  /*3b90*/  UIADD3 UR4, UPT, UPT, UR5, 0x1, URZ ;  /* 0x0000000105047890 */ /* 0x000fe2000fffe0ff */
[----:B------:R-:W-:-:S03]  /*3ba0*/  VIADD R8, R8, 0x1 ;  /* 0x0000000108087836 */ /* 0x000fc60000000000 */
[----:B------:R-:W-:Y:S02]  /*3bb0*/  UISETP.NE.AND UP0, UPT, UR4, 0x2, UPT ;  /* 0x000000020400788c */ /* 0x000fe4000bf05270 */
[----:B------:R-:W-:Y:S06]  /*3bc0*/  UGETNEXTWORKID.BROADCAST [UR8], [UR9] ;  /* 0x00000000080073ca */ /* 0x000fec0008000100 */
[----:B------:R-:W-:Y:S01]  /*3bd0*/  USEL UR7, URZ, 0x1, UP0 ;  /* 0x00000001ff077887 */ /* 0x000fe20008000000 */
[----:B------:R-:W-:Y:S01]  /*3be0*/  ISETP.NE.AND P0, PT, R8, 0x2, PT ;  /* 0x000000020800780c */ /* 0x000fe20003f05270 */
[----:B------:R-:W-:Y:S01]  /*3bf0*/  USEL UR5, UR4, URZ, UP0 ;  /* 0x000000ff04057287 */ /* 0x000fe20008000000 */
[----:B------:R-:W2:Y:S03]  /*3c00*/  SYNCS.PHASECHK.TRANS64.TRYWAIT P1, [R2+URZ+0x160], R5 ;  /* 0x00016005020075a7 */ /* 0x000ea600080211ff */
[----:B------:R-:W-:Y:S01]  /*3c10*/  LOP3.LUT R12, R12, UR7, RZ, 0x3c, !PT ;  /* 0x000000070c0c7c12 */ /* 0x000fe2000f8e3cff */
[----:B-12---:R-:W-:Y:S07]  /*3c20*/  @!P1 BRA `(.L_x_69) ;  /* 0x0000006000809947 */ /* 0x006fee0003800000 */
.L_x_193:
[C---:B------:R-:W-:Y:S01]  /*3c30*/  LEA R4, R11.reuse, UR6, 0x4 ;  /* 0x000000060b047c11 */ /* 0x040fe2000f8e20ff */
[----:B-1----:R-:W-:Y:S01]  /*3c40*/  VIADD R2, R2, 0x170 ;  /* 0x0000017002027836 */ /* 0x002fe20000000000 */
[----:B------:R-:W-:Y:S01]  /*3c50*/  SEL R8, R8, RZ, P0 ;  /* 0x000000ff08087207 */ /* 0x000fe20000000000 */
[----:B------:R-:W-:-:S03]  /*3c60*/  VIADD R11, R11, 0x1 ;  /* 0x000000010b0b7836 */ /* 0x000fc60000000000 */
[----:B------:R-:W1:Y:S01]  /*3c70*/  LDS.128 R4, [R4+0x1d0] ;  /* 0x0001d00004047984 */ /* 0x000e620000000c00 */
[----:B------:R-:W-:Y:S02]  /*3c80*/  PRMT R2, RZ, 0x654, R2 ;  /* 0x00000654ff027816 */ /* 0x000fe40000000002 */
[C---:B------:R-:W-:Y:S01]  /*3c90*/  ISETP.NE.AND P1, PT, R11.reuse, 0x2, PT ;  /* 0x000000020b00780c */ /* 0x040fe20003f25270 */
[----:B------:R-:W-:Y:S01]  /*3ca0*/  @!PT LDS RZ, [RZ] ;  /* 0x00000000fffff984 */ /* 0x000fe20000000800 */
[----:B------:R-:W-:Y:S01]  /*3cb0*/  @!PT LDS RZ, [RZ] ;  /* 0x00000000fffff984 */ /* 0x000fe20000000800 */
[----:B------:R-:W-:Y:S01]  /*3cc0*/  @!PT LDS RZ, [RZ] ;  /* 0x00000000fffff984 */ /* 0x000fe20000000800 */
[----:B------:R-:W-:Y:S01]  /*3cd0*/  @!PT LDS RZ, [RZ] ;  /* 0x00000000fffff984 */ /* 0x000fe20000000800 */
[----:B------:R2:W-:Y:S06]  /*3ce0*/  MEMBAR.ALL.CTA ;  /* 0x0000000000007992 */ /* 0x0005ec0000008000 */
[----:B--2---:R-:W2:Y:S01]  /*3cf0*/  FENCE.VIEW.ASYNC.S ;  /* 0x00000000000073c6 */ /* 0x004ea20000000000 */
[----:B------:R-:W-:Y:S01]  /*3d00*/  SEL R11, R11, RZ, P1 ;  /* 0x000000ff0b0b7207 */ /* 0x000fe20000800000 */
[----:B--2---:R2:W-:Y:S01]  /*3d10*/  SYNCS.ARRIVE.TRANS64.RED.A1T0 RZ, [R2+URZ], RZ ;  /* 0x000000ff02ff79a7 */ /* 0x0045e200081004ff */
[----:B-1----:R-:W-:-:S02]  /*3d20*/  LOP3.LUT P3, RZ, R6, 0x1, RZ, 0xc0, !PT ;  /* 0x0000000106ff7812 */ /* 0x002fc4000786c0ff */
[----:B------:R-:W-:-:S04]  /*3d30*/  SEL R5, RZ, 0x1, P1 ;  /* 0x00000001ff057807 */ /* 0x000fc80000800000 */
[----:B------:R-:W-:Y:S02]  /*3d40*/  LOP3.LUT R10, R10, R5, RZ, 0x3c, !PT ;  /* 0x000000050a0a7212 */ /* 0x000fe400078e3cff */
[----:B--2---:R-:W-:-:S04]  /*3d50*/  SEL R2, RZ, 0x1, P0 ;  /* 0x00000001ff027807 */ /* 0x004fc80000000000 */
[----:B------:R-:W-:Y:S01]  /*3d60*/  LOP3.LUT R9, R9, R2, RZ, 0x3c, !PT ;  /* 0x0000000209097212 */ /* 0x000fe200078e3cff */
[----:B------:R-:W-:Y:S06]  /*3d70*/  @P3 BRA `(.L_x_70) ;  /* 0xfffffffc002c3947 */ /* 0x000fec000383ffff */
[----:B------:R-:W-:Y:S01]  /*3d80*/  ULEA UR4, UR5, UR6, 0x3 ;  /* 0x0000000605047291 */ /* 0x000fe2000f8e18ff */
[----:B------:R-:W-:-:S08]  /*3d90*/  SHF.L.U32 R3, R12, 0x1f, RZ ;  /* 0x0000001f0c037819 */ /* 0x000fd000000006ff */
[----:B------:R-:W1:Y:S02]  /*3da0*/  SYNCS.PHASECHK.TRANS64 P0, [UR4+0x170], R3 ;  /* 0x00017003ff0075a7 */ /* 0x000e640008001004 */
[----:B-1----:R-:W-:Y:S05]  /*3db0*/  @P0 BRA `(.L_x_71) ;  /* 0x0000000000080947 */ /* 0x002fea0003800000 */
[----:B------:R-:W1:Y:S02]  /*3dc0*/  SYNCS.PHASECHK.TRANS64.TRYWAIT P0, [UR4+0x170], R3 ;  /* 0x00017003ff0075a7 */ /* 0x000e640008001104 */
[----:B-1----:R-:W-:Y:S05]  /*3dd0*/  @!P0 BRA `(.L_x_72) ;  /* 0x0000006000288947 */ /* 0x002fea0003800000 */
.L_x_71:
[----:B------:R-:W-:-:S04]  /*3de0*/  UIADD3 UR7, UPT, UPT, UR5, 0x1, URZ ;  /* 0x0000000105077890 */ /* 0x000fc8000fffe0ff */
[----:B------:R-:W-:-:S04]  /*3df0*/  UISETP.NE.AND UP0, UPT, UR7, 0x2, UPT ;  /* 0x000000020700788c */ /* 0x000fc8000bf05270 */
[----:B------:R-:W-:Y:S02]  /*3e00*/  USEL UR8, URZ, 0x1, UP0 ;  /* 0x00000001ff087887 */ /* 0x000fe40008000000 */
[----:B------:R-:W-:-:S04]  /*3e10*/  USEL UR7, UR7, URZ, UP0 ;  /* 0x000000ff07077287 */ /* 0x000fc80008000000 */
[----:B------:R-:W-:Y:S01]  /*3e20*/  ULEA UR7, UR7, UR6, 0x3 ;  /* 0x0000000607077291 */ /* 0x000fe2000f8e18ff */
[----:B-1----:R-:W-:-:S04]  /*3e30*/  LOP3.LUT R3, R12, UR8, RZ, 0x3c, !PT ;  /* 0x000000080c037c12 */ /* 0x002fc8000f8e3cff */
[----:B------:R-:W-:-:S04]  /*3e40*/  SHF.L.U32 R0, R3, 0x1f, RZ ;  /* 0x0000001f03007819 */ /* 0x000fc800000006ff */
[----:B------:R-:W1:Y:S02]  /*3e50*/  SYNCS.PHASECHK.TRANS64 P0, [UR7+0x170], R0 ;  /* 0x00017000ff0075a7 */ /* 0x000e640008001007 */
[----:B-1----:R-:W-:Y:S05]  /*3e60*/  @P0 EXIT ;  /* 0x000000000000094d */ /* 0x002fea0003800000 */
[----:B------:R-:W-:Y:S02]  /*3e70*/  SHF.L.U32 R3, R3, 0x1f, RZ ;  /* 0x0000001f03037819 */ /* 0x000fe400000006ff */
[----:B------:R-:W-:-:S07]  /*3e80*/  MOV R0, UR7 ;  /* 0x0000000700007c02 */ /* 0x000fce0008000f00 */
.L_x_73:
[----:B-1----:R1:W2:Y:S02]  /*3e90*/  SYNCS.PHASECHK.TRANS64.TRYWAIT P0, [R0+URZ+0x170], R3 ;  /* 0x00017003000075a7 */ /* 0x0022a400080011ff */
[----:B--2---:R-:W-:Y:S05]  /*3ea0*/  @!P0 NANOSLEEP.SYNCS 0x989680 ;  /* 0x009896800000895d */ /* 0x004fea0003900000 */
[----:B------:R-:W2:Y:S02]  /*3eb0*/  @!P0 SYNCS.PHASECHK.TRANS64 P0, [R0+URZ+0x170], R3 ;  /* 0x00017003000085a7 */ /* 0x000ea400080010ff */
[----:B--2---:R-:W-:Y:S05]  /*3ec0*/  @P0 EXIT ;  /* 0x000000000000094d */ /* 0x004fea0003800000 */
[----:B------:R-:W-:Y:S05]  /*3ed0*/  BRA `(.L_x_73) ;  /* 0xfffffffc00ec7947 */ /* 0x000fea000383ffff */
.L_x_66:
[----:B------:R-:W-:Y:S05]  /*3ee0*/  BRA.U UP5, `(.L_x_74) ;  /* 0x0000001905387547 */ /* 0x000fea000b800000 */
[----:B------:R-:W-:Y:S01]  /*3ef0*/  UMOV UR5, 0x40 ;  /* 0x0000004000057882 */ /* 0x000fe20000000000 */
[----:B------:R-:W-:Y:S01]  /*3f00*/  NOP ;  /* 0x0000000000007918 */ /* 0x000fe20000000000 */
[----:B------:R-:W-:Y:S01]  /*3f10*/  ULEA UR5, UR55, UR5, 0x18 ;  /* 0x0000000537057291 */ /* 0x000fe2000f8ec0ff */
[----:B------:R-:W-:Y:S02]  /*3f20*/  UMOV UR6, 0x400 ;  /* 0x0000040000067882 */ /* 0x000fe40000000000 */
[----:B------:R-:W-:-:S06]  /*3f30*/  ULEA UR6, UR55, UR6, 0x18 ;  /* 0x0000000637067291 */ /* 0x000fcc000f8ec0ff */
[----:B------:R-:W1:Y:S02]  /*3f40*/  LDS.U8 R0, [UR5+0x1c] ;  /* 0x00001c05ff007984 */ /* 0x000e640008000000 */
[----:B-1----:R-:W-:-:S13]  /*3f50*/  ISETP.NE.AND P0, PT, R0, RZ, PT ;  /* 0x000000ff0000720c */ /* 0x002fda0003f05270 */
[----:B------:R-:W-:Y:S05]  /*3f60*/  @P0 BRA `(.L_x_75) ;  /* 0x0000000400080947 */ /* 0x000fea0003800000 */
[----:B------:R-:W-:Y:S02]  /*3f70*/  UISETP.NE.U32.AND UP1, UPT, UR52, 0x1, UPT ;  /* 0x000000013400788c */ /* 0x000fe4000bf25070 */
[----:B------:R-:W-:-:S07]  /*3f80*/  UIADD3 UR7, UPT, UPT, UR5, 0x8, URZ ;  /* 0x0000000805077890 */ /* 0x000fce000fffe0ff */
[----:B------:R-:W-:Y:S05]  /*3f90*/  BRA.U !UP1, `(.L_x_76) ;  /* 0x00000001099c7547 */ /* 0x000fea000b800000 */
[----:B------:R-:W-:Y:S01]  /*3fa0*/  ELECT P0, URZ, PT ;  /* 0x0000000000ff782f */ /* 0x000fe20003800000 */
[----:B------:R-:W-:-:S12]  /*3fb0*/  BSSY B0, `(.L_x_76) ;  /* 0x0000025000007945 */ /* 0x000fd80003800000 */
[----:B------:R-:W-:Y:S05]  /*3fc0*/  @!P0 BRA `(.L_x_77) ;  /* 0x00000000008c8947 */ /* 0x000fea0003800000 */
[----:B------:R-:W-:-:S05]  /*3fd0*/  UMOV UR4, 0x10 ;  /* 0x0000001000047882 */ /* 0x000fca0000000000 */
[----:B------:R-:W-:Y:S04]  /*3fe0*/  DEPBAR.LE SB1, 0x36 ;  /* 0x00009d800000791a */ /* 0x000fe80000000000 */
[----:B------:R-:W1:Y:S02]  /*3ff0*/  UTCATOMSWS.2CTA.FIND_AND_SET.ALIGN UP0, UR4, UR4 ;  /* 0x00000004000475e3 */ /* 0x000e640008200800 */
[----:B-1----:R-:W-:Y:S01]  /*4000*/  MOV R11, UR4 ;  /* 0x00000004000b7c02 */ /* 0x002fe20008000f00 */
[----:B------:R-:W-:Y:S06]  /*4010*/  BRA.U UP0, `(.L_x_78) ;  /* 0x0000000100187547 */ /* 0x000fec000b800000 */
.L_x_79:
[----:B------:R-:W-:Y:S05]  /*4020*/  NANOSLEEP 0x64 ;  /* 0x000000640000795d */ /* 0x000fea0003800000 */
[----:B------:R-:W-:-:S05]  /*4030*/  UMOV UR4, 0x10 ;  /* 0x0000001000047882 */ /* 0x000fca0000000000 */
[----:B------:R-:W-:Y:S04]  /*4040*/  DEPBAR.LE SB1, 0x36 ;  /* 0x00009d800000791a */ /* 0x000fe80000000000 */
[----:B------:R-:W1:Y:S02]  /*4050*/  UTCATOMSWS.2CTA.FIND_AND_SET.ALIGN UP0, UR4, UR4 ;  /* 0x00000004000475e3 */ /* 0x000e640008200800 */
[----:B-1----:R-:W-:Y:S01]  /*4060*/  MOV R11, UR4 ;  /* 0x00000004000b7c02 */ /* 0x002fe20008000f00 */
[----:B------:R-:W-:Y:S05]  /*4070*/  BRA.U !UP0, `(.L_x_79) ;  /* 0xfffffffd08e87547 */ /* 0x000fea000b83ffff */
.L_x_78:
[----:B------:R-:W1:Y:S01]  /*4080*/  LDS R7, [UR5+0x10] ;  /* 0x00001005ff077984 */ /* 0x000e620008000800 */
[----:B------:R-:W-:Y:S01]  /*4090*/  IMAD.U32 R5, RZ, RZ, UR6 ;  /* 0x00000006ff057e24 */ /* 0x000fe2000f8e00ff */
[----:B------:R-:W-:-:S03]  /*40a0*/  MOV R4, UR53 ;  /* 0x0000003500047c02 */ /* 0x000fc60008000f00 */
[----:B------:R-:W-:Y:S01]  /*40b0*/  VIADD R5, R5, 0x1f0 ;  /* 0x000001f005057836 */ /* 0x000fe20000000000 */
[----:B-1----:R-:W-:-:S04]  /*40c0*/  SHF.L.U32 R7, R7, 0x1f, RZ ;  /* 0x0000001f07077819 */ /* 0x002fc800000006ff */
[----:B------:R-:W1:Y:S02]  /*40d0*/  SYNCS.PHASECHK.TRANS64.TRYWAIT P0, [UR5+0x8], R7 ;  /* 0x00000807ff0075a7 */ /* 0x000e640008001105 */
[----:B-1----:R-:W-:Y:S05]  /*40e0*/  @P0 BRA `(.L_x_80) ;  /* 0x0000000000080947 */ /* 0x002fea0003800000 */
[----:B------:R-:W1:Y:S02]  /*40f0*/  SYNCS.PHASECHK.TRANS64.TRYWAIT P0, [UR5+0x8], R7 ;  /* 0x00000807ff0075a7 */ /* 0x000e640008001105 */
[----:B-1----:R-:W-:Y:S05]  /*4100*/  @!P0 BRA `(.L_x_81) ;  /* 0x0000005c00748947 */ /* 0x002fea0003800000 */
.L_x_80:
[----:B-1----:R-:W-:Y:S01]  /*4110*/  HFMA2 R0, -RZ, RZ, 0, 5.9604644775390625e-08 ;  /* 0x00000001ff007431 */ /* 0x002fe200000001ff */
[----:B------:R-:W-:Y:S01]  /*4120*/  UPRMT UR4, UR53, 0x654, UR7 ;  /* 0x0000065435047896 */ /* 0x000fe20008000007 */
[----:B------:R-:W-:Y:S01]  /*4130*/  IMAD.MOV.U32 R8, RZ, RZ, 0xffff ;  /* 0x0000ffffff087424 */ /* 0x000fe200078e00ff */
[----:B------:R-:W-:Y:S01]  /*4140*/  PRMT R4, R4, 0x654, R5 ;  /* 0x0000065404047816 */ /* 0x000fe20000000005 */
[----:B------:R-:W-:Y:S02]  /*4150*/  IMAD.MOV.U32 R6, RZ, RZ, 0x4 ;  /* 0x00000004ff067424 */ /* 0x000fe400078e00ff */
[----:B------:R-:W-:Y:S01]  /*4160*/  IMAD.SHL.U32 R9, R11, 0x20, RZ ;  /* 0x000000200b097824 */ /* 0x000fe200078e00ff */
[----:B------:R-:W-:Y:S02]  /*4170*/  MOV R5, UR4 ;  /* 0x0000000400057c02 */ /* 0x000fe40008000f00 */
[-C--:B------:R-:W-:Y:S01]  /*4180*/  SHF.L.U32 R8, R8, R11.reuse, RZ ;  /* 0x0000000b08087219 */ /* 0x080fe200000006ff */
[----:B------:R1:W-:Y:S01]  /*4190*/  SYNCS.ARRIVE.TRANS64.RED RZ, [UR4], R6 ;  /* 0x00000006ffff79a7 */ /* 0x0003e20008000404 */
[----:B------:R-:W-:Y:S01]  /*41a0*/  SHF.L.U32 R7, R0, R11, RZ ;  /* 0x0000000b00077219 */ /* 0x000fe200000006ff */
[----:B------:R1:W-:Y:S04]  /*41b0*/  STS [UR6+0x1f0], R9 ;  /* 0x0001f009ff007988 */ /* 0x0003e80008000806 */
[----:B------:R1:W-:Y:S04]  /*41c0*/  STAS [R4.64], R11 ;  /* 0x0000000b04007dbd */ /* 0x0003e8000c0008ff */
[----:B------:R1:W-:Y:S04]  /*41d0*/  ATOMS.OR RZ, [UR5+0x14], R8 ;  /* 0x00001408ffff798c */ /* 0x0003e8000b000005 */
[----:B------:R1:W-:Y:S04]  /*41e0*/  ATOMS.OR RZ, [UR5+0x18], R7 ;  /* 0x00001807ffff798c */ /* 0x0003e8000b000005 */
[----:B------:R1:W-:Y:S02]  /*41f0*/  ATOMS.XOR RZ, [UR5+0x10], R0 ;  /* 0x00001000ffff798c */ /* 0x0003e4000b800005 */
.L_x_77:
[----:B------:R-:W-:Y:S05]  /*4200*/  BSYNC B0 ;  /* 0x0000000000007941 */ /* 0x000fea0003800000 */
.L_x_76:
[----:B------:R-:W-:Y:S05]  /*4210*/  BRA.U UP1, `(.L_x_82) ;  /* 0x00000001016c7547 */ /* 0x000fea000b800000 */
[----:B------:R-:W-:-:S03]  /*4220*/  UMOV UR4, 0xffffffff ;  /* 0xffffffff00047882 */ /* 0x000fc60000000000 */
[----:B------:R-:W-:Y:S05]  /*4230*/  BRA.DIV UR4, `(.L_x_83) ;  /* 0x0000005e04407947 */ /* 0x000fea000b800000 */
[----:B------:R-:W-:-:S13]  /*4240*/  ELECT P0, URZ, PT ;  /* 0x0000000000ff782f */ /* 0x000fda0003800000 */
.L_x_197:
[----:B------:R-:W-:Y:S05]  /*4250*/  @!P0 BRA `(.L_x_82) ;  /* 0x00000000005c8947 */ /* 0x000fea0003800000 */
[----:B-1----:R-:W1:Y:S02]  /*4260*/  LDS R5, [UR5+0x10] ;  /* 0x00001005ff057984 */ /* 0x002e640008000800 */
[----:B-1----:R-:W-:-:S04]  /*4270*/  SHF.L.U32 R5, R5, 0x1f, RZ ;  /* 0x0000001f05057819 */ /* 0x002fc800000006ff */
[----:B------:R-:W1:Y:S02]  /*4280*/  SYNCS.PHASECHK.TRANS64.TRYWAIT P0, [UR5+0x8], R5 ;  /* 0x00000805ff0075a7 */ /* 0x000e640008001105 */
[----:B-1----:R-:W-:Y:S05]  /*4290*/  @P0 BRA `(.L_x_84) ;  /* 0x0000000000080947 */ /* 0x002fea0003800000 */
[----:B------:R-:W1:Y:S02]  /*42a0*/  SYNCS.PHASECHK.TRANS64.TRYWAIT P0, [UR5+0x8], R5 ;  /* 0x00000805ff0075a7 */ /* 0x000e640008001105 */
[----:B-1----:R-:W-:Y:S05]  /*42b0*/  @!P0 BRA `(.L_x_85) ;  /* 0x0000005c00448947 */ /* 0x002fea0003800000 */
.L_x_84:
[----:B------:R-:W2:Y:S01]  /*42c0*/  LDS R7, [UR6+0x1f0] ;  /* 0x0001f006ff077984 */ /* 0x000ea20008000800 */
[----:B-1----:R-:W-:Y:S02]  /*42d0*/  HFMA2 R0, -RZ, RZ, 0, 5.9604644775390625e-08 ;  /* 0x00000001ff007431 */ /* 0x002fe400000001ff */
[----:B------:R-:W-:Y:S01]  /*42e0*/  IMAD.MOV.U32 R4, RZ, RZ, 0xffff ;  /* 0x0000ffffff047424 */ /* 0x000fe200078e00ff */
[----:B------:R-:W-:Y:S01]  /*42f0*/  UPRMT UR4, UR53, 0x654, UR7 ;  /* 0x0000065435047896 */ /* 0x000fe20008000007 */
[----:B--2---:R-:W-:-:S03]  /*4300*/  IMAD.SHL.U32 R5, R7, 0x20, RZ ;  /* 0x0000002007057824 */ /* 0x004fc600078e00ff */
[-C--:B------:R-:W-:Y:S02]  /*4310*/  SHF.L.U32 R4, R4, R7.reuse, RZ ;  /* 0x0000000704047219 */ /* 0x080fe400000006ff */
[----:B------:R-:W-:Y:S01]  /*4320*/  SHF.L.U32 R7, R0, R7, RZ ;  /* 0x0000000700077219 */ /* 0x000fe200000006ff */
[----:B------:R2:W-:Y:S04]  /*4330*/  STS [UR6+0x1f0], R5 ;  /* 0x0001f005ff007988 */ /* 0x0005e80008000806 */
[----:B------:R2:W-:Y:S04]  /*4340*/  ATOMS.OR RZ, [UR5+0x14], R4 ;  /* 0x00001404ffff798c */ /* 0x0005e8000b000005 */
[----:B------:R2:W-:Y:S01]  /*4350*/  ATOMS.OR RZ, [UR5+0x18], R7 ;  /* 0x00001807ffff798c */ /* 0x0005e2000b000005 */
[----:B------:R-:W-:Y:S03]  /*4360*/  SYNCS.ARRIVE.TRANS64.RED.A1T0 RZ, [UR4], RZ ;  /* 0x000000ffffff79a7 */ /* 0x000fe60008100404 */
[----:B------:R2:W-:Y:S01]  /*4370*/  ATOMS.XOR RZ, [UR5+0x10], R0 ;  /* 0x00001000ffff798c */ /* 0x0005e2000b800005 */
[----:B------:R-:W-:Y:S05]  /*4380*/  BRA `(.L_x_82) ;  /* 0x0000000000107947 */ /* 0x000fea0003800000 */
.L_x_75:
[----:B------:R-:W-:Y:S02]  /*4390*/  MOV R0, 0xffffffff ;  /* 0xffffffff00007802 */ /* 0x000fe40000000f00 */
[----:B------:R-:W-:-:S03]  /*43a0*/  MOV R4, 0x43d0 ;  /* 0x000043d000047802 */ /* 0x000fc60000000f00 */
[----:B------:R1:W-:Y:S04]  /*43b0*/  STS [UR6+0x1f0], R0 ;  /* 0x0001f000ff007988 */ /* 0x0003e80008000806 */
[----:B-1---5:R-:W-:Y:S05]  /*43c0*/  CALL.REL.NOINC `($__internal_1_$__cuda_sm10x_tcgen05_guardrail_trap_phase_invalid_during_alloc) ;  /* 0x0000006000747944 */ /* 0x022fea0003c00000 */
.L_x_82:
[----:B------:R-:W-:Y:S05]  /*43d0*/  WARPSYNC.ALL ;  /* 0x0000000000007948 */ /* 0x000fea0003800000 */
[----:B------:R-:W3:Y:S01]  /*43e0*/  S2UR UR22, SR_CgaCtaId ;  /* 0x00000000001679c3 */ /* 0x000ee20000008800 */
[----:B------:R-:W-:Y:S01]  /*43f0*/  UMOV UR4, 0x400 ;  /* 0x0000040000047882 */ /* 0x000fe20000000000 */
[----:B------:R-:W-:-:S06]  /*4400*/  NOP ;  /* 0x0000000000007918 */ /* 0x000fcc0000000000 */
[----:B------:R-:W-:Y:S06]  /*4410*/  BAR.ARV 0x6, 0xa0 ;  /* 0x0182800000007b1d */ /* 0x000fec0000002000 */
[----:B------:R-:W4:Y:S01]  /*4420*/  LDCU UR11, c[0x0][0x38c] ;  /* 0x00007180ff0b77ac */ /* 0x000f220008000800 */
[----:B------:R-:W-:Y:S01]  /*4430*/  LOP3.LUT R2, R2, 0xffff, RZ, 0xc0, !PT ;  /* 0x0000ffff02027812 */ /* 0x000fe200078ec0ff */
[----:B------:R-:W-:Y:S01]  /*4440*/  IMAD.MOV.U32 R10, RZ, RZ, 0x1 ;  /* 0x00000001ff0a7424 */ /* 0x000fe200078e00ff */
[----:B------:R-:W-:Y:S02]  /*4450*/  LOP3.LUT R3, R3, 0xffff, RZ, 0xc0, !PT ;  /* 0x0000ffff03037812 */ /* 0x000fe400078ec0ff */
[----:B-1----:R-:W-:-:S02]  /*4460*/  CS2R R8, SRZ ;  /* 0x0000000000087805 */ /* 0x002fc4000001ff00 */
[----:B------:R-:W-:Y:S01]  /*4470*/  R2UR UR47, R2 ;  /* 0x00000000022f72ca */ /* 0x000fe200000e0000 */
[----:B------:R-:W1:Y:S01]  /*4480*/  LDCU UR45, c[0x0][0x370] ;  /* 0x00006e00ff2d77ac */ /* 0x000e620008000800 */
[----:B------:R-:W-:Y:S01]  /*4490*/  R2UR UR34, R3 ;  /* 0x00000000032272ca */ /* 0x000fe200000e0000 */
[----:B------:R-:W-:Y:S01]  /*44a0*/  IMAD.MOV.U32 R3, RZ, RZ, RZ ;  /* 0x000000ffff037224 */ /* 0x000fe200078e00ff */
[----:B---3--:R-:W-:Y:S01]  /*44b0*/  ULEA UR22, UR22, UR4, 0x18 ;  /* 0x0000000416167291 */ /* 0x008fe2000f8ec0ff */
[----:B------:R-:W-:Y:S01]  /*44c0*/  UMOV UR43, URZ ;  /* 0x000000ff002b7c82 */ /* 0x000fe20008000000 */
[----:B------:R-:W-:Y:S02]  /*44d0*/  UISETP.GE.AND UP5, UPT, UR39, 0x1, UPT ;  /* 0x000000012700788c */ /* 0x000fe4000bfa6270 */
[----:B------:R-:W-:Y:S02]  /*44e0*/  UIADD3 UR5, UPT, UPT, UR22, 0x2a400, URZ ;  /* 0x0002a40016057890 */ /* 0x000fe4000fffe0ff */
[----:B------:R-:W-:-:S03]  /*44f0*/  UIADD3 UR7, UPT, UPT, UR22, 0x35800, URZ ;  /* 0x0003580016077890 */ /* 0x000fc6000fffe0ff */
[----:B--2---:R-:W2:Y:S01]  /*4500*/  LDS R0, [UR22+0x1f0] ;  /* 0x0001f016ff007984 */ /* 0x004ea20008000800 */
[----:B----4-:R-:W-:Y:S02]  /*4510*/  UIADD3 UR11, UPT, UPT, UR11, 0x7f, URZ ;  /* 0x0000007f0b0b7890 */ /* 0x010fe4000fffe0ff */
[----:B------:R-:W-:Y:S02]  /*4520*/  UIADD3 UR6, UPT, UPT, UR22, 0x6400, URZ ;  /* 0x0000640016067890 */ /* 0x000fe4000fffe0ff */
[----:B------:R-:W-:Y:S02]  /*4530*/  UIADD3 UR4, UPT, UPT, UR22, 0x33400, URZ ;  /* 0x0003340016047890 */ /* 0x000fe4000fffe0ff */
[----:B------:R-:W-:Y:S02]  /*4540*/  USHF.R.U32.HI UR8, URZ, 0x4, UR5 ;  /* 0x00000004ff087899 */ /* 0x000fe40008011605 */
[----:B------:R-:W-:Y:S02]  /*4550*/  USHF.R.S32.HI UR9, URZ, 0x1f, UR11 ;  /* 0x0000001fff097899 */ /* 0x000fe4000801140b */
[----:B------:R-:W-:-:S02]  /*4560*/  USHF.R.U32.HI UR5, URZ, 0x4, UR7 ;  /* 0x00000004ff057899 */ /* 0x000fc40008011607 */
[----:B------:R-:W-:Y:S02]  /*4570*/  USHF.R.U32.HI UR10, URZ, 0x4, UR6 ;  /* 0x00000004ff0a7899 */ /* 0x000fe40008011606 */
[----:B------:R-:W-:Y:S02]  /*4580*/  USHF.R.U32.HI UR6, URZ, 0x4, UR4 ;  /* 0x00000004ff067899 */ /* 0x000fe40008011604 */
[----:B------:R-:W-:Y:S02]  /*4590*/  ULEA.HI UR4, UR9, UR11, URZ, 0x7 ;  /* 0x0000000b09047291 */ /* 0x000fe4000f8f38ff */
[----:B------:R-:W-:Y:S02]  /*45a0*/  ULOP3.LUT UR5, UR5, 0x3fff, URZ, 0xc0, !UPT ;  /* 0x00003fff05057892 */ /* 0x000fe4000f8ec0ff */
[----:B------:R-:W-:Y:S02]  /*45b0*/  USHF.R.S32.HI UR46, URZ, 0x7, UR4 ;  /* 0x00000007ff2e7899 */ /* 0x000fe40008011404 */
[----:B------:R-:W-:-:S02]  /*45c0*/  ULOP3.LUT UR38, UR5, 0x10000, URZ, 0xfc, !UPT ;  /* 0x0001000005267892 */ /* 0x000fc4000f8efcff */
[----:B------:R-:W-:Y:S02]  /*45d0*/  ULOP3.LUT UR10, UR10, 0x3fff, URZ, 0xc0, !UPT ;  /* 0x00003fff0a0a7892 */ /* 0x000fe4000f8ec0ff */
[----:B------:R-:W-:Y:S02]  /*45e0*/  ULOP3.LUT UR8, UR8, 0x3fff, URZ, 0xc0, !UPT ;  /* 0x00003fff08087892 */ /* 0x000fe4000f8ec0ff */
[----:B------:R-:W-:Y:S02]  /*45f0*/  ULOP3.LUT UR6, UR6, 0x3fff, URZ, 0xc0, !UPT ;  /* 0x00003fff06067892 */ /* 0x000fe4000f8ec0ff */
[----:B------:R-:W-:Y:S02]  /*4600*/  UISETP.LT.AND UP0, UPT, UR46, 0x1, UPT ;  /* 0x000000012e00788c */ /* 0x000fe4000bf01270 */
[----:B------:R-:W-:Y:S01]  /*4610*/  UISETP.NE.AND UP4, UPT, UR39, 0x1, UPT ;  /* 0x000000012700788c */ /* 0x000fe2000bf85270 */
[----:B------:R-:W3:Y:S01]  /*4620*/  LDCU UR44, c[0x0][0x374] ;  /* 0x00006e80ff2c77ac */ /* 0x000ee20008000800 */
[----:B------:R-:W-:Y:S01]  /*4630*/  ULOP3.LUT UR35, UR10, 0x10000, URZ, 0xfc, !UPT ;  /* 0x000100000a237892 */ /* 0x000fe2000f8efcff */
[----:B--2---:R-:W-:Y:S01]  /*4640*/  R2UR UR24, R0 ;  /* 0x00000000001872ca */ /* 0x004fe200000e0000 */
[----:B------:R-:W-:-:S02]  /*4650*/  ULOP3.LUT UR36, UR8, 0x10000, URZ, 0xfc, !UPT ;  /* 0x0001000008247892 */ /* 0x000fc4000f8efcff */
[----:B------:R-:W-:Y:S02]  /*4660*/  ULOP3.LUT UR37, UR6, 0x10000, URZ, 0xfc, !UPT ;  /* 0x0001000006257892 */ /* 0x000fe4000f8efcff */
[----:B------:R-:W-:Y:S02]  /*4670*/  USEL UR50, UR46, 0x1, !UP0 ;  /* 0x000000012e327887 */ /* 0x000fe4000c000000 */
[----:B------:R-:W-:Y:S01]  /*4680*/  UISETP.NE.AND UP3, UPT, UR52, URZ, UPT ;  /* 0x000000ff3400728c */ /* 0x000fe2000bf65270 */
[----:B------:R-:W-:Y:S01]  /*4690*/  UMOV UR19, URZ ;  /* 0x000000ff00137c82 */ /* 0x000fe20008000000 */
[----:B------:R-:W-:-:S04]  /*46a0*/  UMOV UR18, URZ ;  /* 0x000000ff00127c82 */ /* 0x000fc80008000000 */
[----:B------:R-:W-:Y:S02]  /*46b0*/  UIADD3 UR30, UPT, UPT, UR24, 0x80, URZ ;  /* 0x00000080181e7890 */ /* 0x000fe4000fffe0ff */
[----:B------:R-:W-:Y:S02]  /*46c0*/  UIADD3 UR32, UPT, UPT, UR24, -0x7fffff80, URZ ;  /* 0x8000008018207890 */ /* 0x000fe4000fffe0ff */
[----:B------:R-:W-:Y:S02]  /*46d0*/  USHF.R.U32.HI UR4, URZ, 0x11, UR30 ;  /* 0x00000011ff047899 */ /* 0x000fe4000801161e */
[----:B------:R-:W-:Y:S02]  /*46e0*/  USHF.R.U32.HI UR5, URZ, 0x11, UR32 ;  /* 0x00000011ff057899 */ /* 0x000fe40008011620 */
[----:B------:R-:W-:Y:S02]  /*46f0*/  ULOP3.LUT UR4, UR4, 0x6000, URZ, 0xc0, !UPT ;  /* 0x0000600004047892 */ /* 0x000fe4000f8ec0ff */
[----:B------:R-:W-:-:S02]  /*4700*/  ULOP3.LUT UR5, UR5, 0x6000, URZ, 0xc0, !UPT ;  /* 0x0000600005057892 */ /* 0x000fc4000f8ec0ff */
[----:B------:R-:W-:Y:S02]  /*4710*/  UIADD3 UR51, UPT, UPT, UR24, 0x84, URZ ;  /* 0x0000008418337890 */ /* 0x000fe4000fffe0ff */
[----:B------:R-:W-:Y:S02]  /*4720*/  ULOP3.LUT UR49, UR4, 0x1090, URZ, 0xfc, !UPT ;  /* 0x0000109004317892 */ /* 0x000fe4000f8efcff */
[----:B-1-3--:R-:W-:-:S12]  /*4730*/  ULOP3.LUT UR48, UR5, 0x1090, URZ, 0xfc, !UPT ;  /* 0x0000109005307892 */ /* 0x00afd8000f8efcff */
.L_x_95:
[C---:B------:R-:W-:Y:S02]  /*4740*/  LEA R2, R9.reuse, UR22, 0x3 ;  /* 0x0000001609027c11 */ /* 0x040fe4000f8e18ff */
[----:B------:R-:W-:Y:S02]  /*4750*/  SHF.L.U32 R5, R8, 0x1f, RZ ;  /* 0x0000001f08057819 */ /* 0x000fe400000006ff */
[----:B------:R-:W-:Y:S02]  /*4760*/  LEA R6, R9, UR22, 0x4 ;  /* 0x0000001609067c11 */ /* 0x000fe4000f8e20ff */
[----:B------:R-:W1:Y:S02]  /*4770*/  SYNCS.PHASECHK.TRANS64.TRYWAIT P0, [R2+URZ+0x160], R5 ;  /* 0x00016005020075a7 */ /* 0x000e6400080011ff */
[----:B-1-3--:R-:W-:Y:S05]  /*4780*/  @!P0 BRA `(.L_x_86) ;  /* 0x0000005800288947 */ /* 0x00afea0003800000 */
.L_x_198:
[----:B-1----:R-:W1:Y:S01]  /*4790*/  LDS.128 R4, [R6+0x1d0] ;  /* 0x0001d00006047984 */ /* 0x002e620000000c00 */
[----:B------:R-:W-:Y:S01]  /*47a0*/  @!PT LDS RZ, [RZ] ;  /* 0x00000000fffff984 */ /* 0x000fe20000000800 */
[----:B------:R-:W-:Y:S01]  /*47b0*/  @!PT LDS RZ, [RZ] ;  /* 0x00000000fffff984 */ /* 0x000fe20000000800 */
[----:B------:R-:W-:Y:S01]  /*47c0*/  @!PT LDS RZ, [RZ] ;  /* 0x00000000fffff984 */ /* 0x000fe20000000800 */
[----:B------:R-:W-:Y:S01]  /*47d0*/  @!PT LDS RZ, [RZ] ;  /* 0x00000000fffff984 */ /* 0x000fe20000000800 */
[----:B------:R2:W-:Y:S06]  /*47e0*/  MEMBAR.ALL.CTA ;  /* 0x0000000000007992 */ /* 0x0005ec0000008000 */
[----:B--2---:R-:W2:Y:S01]  /*47f0*/  FENCE.VIEW.ASYNC.S ;  /* 0x00000000000073c6 */ /* 0x004ea20000000000 */
[----:B-1----:R-:W-:-:S13]  /*4800*/  LOP3.LUT P0, RZ, R6, 0x1, RZ, 0xc0, !PT ;  /* 0x0000000106ff7812 */ /* 0x002fda000780c0ff */
[----:B--2---:R-:W-:Y:S01]  /*4810*/  VOTEU.ANY UP2, P0 ;  /* 0x0000000000ff7886 */ /* 0x004fe20000040100 */
[----:B------:R-:W-:-:S13]  /*4820*/  PLOP3.LUT P0, PT, PT, PT, UP2, 0x80, 0x8 ;  /* 0x000000000008781c */ /* 0x000fda0003f0f028 */
[----:B------:R-:W-:Y:S02]  /*4830*/  @P0 MOV R0, R4 ;  /* 0x0000000400000202 */ /* 0x000fe40000000f00 */
[----:B------:R-:W-:Y:S02]  /*4840*/  @P0 LOP3.LUT R4, R5, 0xffff, RZ, 0xc0, !PT ;  /* 0x0000ffff05040812 */ /* 0x000fe400078ec0ff */
[----:B------:R-:W-:Y:S01]  /*4850*/  @P0 R2UR UR5, R0 ;  /* 0x00000000000502ca */ /* 0x000fe200000e0000 */
[----:B------:R-:W-:Y:S01]  /*4860*/  VIADD R0, R2, 0x170 ;  /* 0x0000017002007836 */ /* 0x000fe20000000000 */
[----:B------:R-:W-:-:S04]  /*4870*/  @P0 R2UR UR4, R4 ;  /* 0x00000000040402ca */ /* 0x000fc800000e0000 */
[----:B------:R-:W-:-:S04]  /*4880*/  PRMT R0, RZ, 0x654, R0 ;  /* 0x00000654ff007816 */ /* 0x000fc80000000000 */
[----:B------:R1:W-:Y:S03]  /*4890*/  SYNCS.ARRIVE.TRANS64.RED.A1T0 RZ, [R0+URZ], RZ ;  /* 0x000000ff00ff79a7 */ /* 0x0003e600081004ff */
[----:B------:R-:W-:Y:S02]  /*48a0*/  @UP2 UMOV UR42, UR5 ;  /* 0x00000005002a2c82 */ /* 0x000fe40008000000 */
[----:B------:R-:W-:Y:S01]  /*48b0*/  @UP2 UMOV UR40, UR4 ;  /* 0x0000000400282c82 */ /* 0x000fe20008000000 */
[----:B------:R-:W-:Y:S05]  /*48c0*/  BRA.U !UP5, `(.L_x_87) ;  /* 0x000000010dd07547 */ /* 0x000fea000b800000 */
[----:B------:R-:W2:Y:S01]  /*48d0*/  LDCU.128 UR12, c[0x0][0xf10] ;  /* 0x0001e200ff0c77ac */ /* 0x000ea20008000c00 */
[----:B------:R-:W3:Y:S01]  /*48e0*/  LDCU UR26, c[0x0][0xf20] ;  /* 0x0001e400ff1a77ac */ /* 0x000ee20008000800 */
[----:B------:R-:W4:Y:S01]  /*48f0*/  LDCU UR23, c[0x0][0xf0c] ;  /* 0x0001e180ff1777ac */ /* 0x000f220008000800 */
[----:B------:R-:W1:Y:S01]  /*4900*/  LDCU.64 UR8, c[0x0][0xf28] ;  /* 0x0001e500ff0877ac */ /* 0x000e620008000a00 */
[----:B--2---:R-:W-:Y:S02]  /*4910*/  UIMAD.WIDE.U32 UR6, UR44, UR15, URZ ;  /* 0x0000000f2c0672a5 */ /* 0x004fe4000f8e00ff */
[----:B------:R-:W-:Y:S02]  /*4920*/  UIMAD.WIDE.U32 UR4, UR45, UR12, URZ ;  /* 0x0000000c2d0472a5 */ /* 0x000fe4000f8e00ff */
[----:B------:R-:W-:Y:S02]  /*4930*/  UISETP.NE.AND UP0, UPT, UR14, 0x1, UPT ;  /* 0x000000010e00788c */ /* 0x000fe4000bf05270 */
[----:B------:R-:W-:Y:S01]  /*4940*/  UIMAD.WIDE.U32 UR20, UR40, UR15, URZ ;  /* 0x0000000f281472a5 */ /* 0x000fe2000f8e00ff */
[----:B------:R-:W-:-:S02]  /*4950*/  UMOV UR6, UR7 ;  /* 0x0000000700067c82 */ /* 0x000fc40008000000 */
[----:B------:R-:W-:Y:S01]  /*4960*/  UMOV UR4, UR5 ;  /* 0x0000000500047c82 */ /* 0x000fe20008000000 */
[----:B---3--:R-:W-:Y:S02]  /*4970*/  USHF.R.U32.HI UR6, URZ, UR26, UR6 ;  /* 0x0000001aff067299 */ /* 0x008fe40008011606 */
[----:B----4-:R-:W-:Y:S02]  /*4980*/  UISETP.NE.AND UP1, UPT, UR23, 0x1, UPT ;  /* 0x000000011700788c */ /* 0x010fe4000bf25270 */
[----:B------:R-:W-:Y:S02]  /*4990*/  USHF.R.U32.HI UR4, URZ, UR13, UR4 ;  /* 0x0000000dff047299 */ /* 0x000fe40008011604 */
[----:B------:R-:W-:Y:S02]  /*49a0*/  USEL UR5, UR44, UR6, !UP0 ;  /* 0x000000062c057287 */ /* 0x000fe4000c000000 */
[----:B------:R-:W-:Y:S02]  /*49b0*/  USEL UR6, UR45, UR4, !UP1 ;  /* 0x000000042d067287 */ /* 0x000fe4000c800000 */
[----:B-1----:R-:W-:Y:S01]  /*49c0*/  UIMAD.WIDE.U32 UR10, UR5, UR8, URZ ;  /* 0x00000008050a72a5 */ /* 0x002fe2000f8e00ff */
[----:B------:R-:W-:Y:S01]  /*49d0*/  UMOV UR4, UR21 ;  /* 0x0000001500047c82 */ /* 0x000fe20008000000 */
[----:B------:R-:W-:-:S02]  /*49e0*/  UIMAD.WIDE.U32 UR16, UR42, UR12, URZ ;  /* 0x0000000c2a1072a5 */ /* 0x000fc4000f8e00ff */
        /* <DEDUP_REMOVED lines=34> */
.L_x_87:
[----:B------:R-:W2:Y:S02]  /*4c10*/  LDCU UR4, c[0x0][0xf30] ;  /* 0x0001e600ff0477ac */ /* 0x000ea40008000800 */
[----:B--2---:R-:W-:-:S09]  /*4c20*/  UISETP.NE.AND UP0, UPT, UR4, 0x1, UPT ;  /* 0x000000010400788c */ /* 0x004fd2000bf05270 */
[----:B------:R-:W-:Y:S05]  /*4c30*/  BRA.U UP0, `(.L_x_88) ;  /* 0x00000001003c7547 */ /* 0x000fea000b800000 */
[----:B------:R-:W2:Y:S01]  /*4c40*/  LDCU.128 UR8, c[0x0][0xf10] ;  /* 0x0001e200ff0877ac */ /* 0x000ea20008000c00 */
[----:B------:R-:W3:Y:S01]  /*4c50*/  LDCU UR12, c[0x0][0xf0c] ;  /* 0x0001e180ff0c77ac */ /* 0x000ee20008000800 */
[----:B------:R-:W4:Y:S01]  /*4c60*/  LDCU UR13, c[0x0][0xf20] ;  /* 0x0001e400ff0d77ac */ /* 0x000f220008000800 */
[----:B--2---:R-:W-:Y:S02]  /*4c70*/  UIMAD.WIDE.U32 UR6, UR42, UR8, URZ ;  /* 0x000000082a0672a5 */ /* 0x004fe4000f8e00ff */
[----:B------:R-:W-:Y:S02]  /*4c80*/  UIMAD.WIDE.U32 UR4, UR40, UR11, URZ ;  /* 0x0000000b280472a5 */ /* 0x000fe4000f8e00ff */
[----:B---3--:R-:W-:Y:S02]  /*4c90*/  UISETP.NE.AND UP0, UPT, UR12, 0x1, UPT ;  /* 0x000000010c00788c */ /* 0x008fe4000bf05270 */
[----:B------:R-:W-:Y:S01]  /*4ca0*/  UISETP.NE.AND UP1, UPT, UR10, 0x1, UPT ;  /* 0x000000010a00788c */ /* 0x000fe2000bf25270 */
[----:B------:R-:W-:-:S02]  /*4cb0*/  UMOV UR6, UR7 ;  /* 0x0000000700067c82 */ /* 0x000fc40008000000 */
[----:B------:R-:W-:Y:S01]  /*4cc0*/  UMOV UR4, UR5 ;  /* 0x0000000500047c82 */ /* 0x000fe20008000000 */
[----:B------:R-:W-:Y:S02]  /*4cd0*/  USHF.R.U32.HI UR9, URZ, UR9, UR6 ;  /* 0x00000009ff097299 */ /* 0x000fe40008011606 */
[----:B----4-:R-:W-:Y:S02]  /*4ce0*/  USHF.R.U32.HI UR4, URZ, UR13, UR4 ;  /* 0x0000000dff047299 */ /* 0x010fe40008011604 */
[----:B------:R-:W-:Y:S02]  /*4cf0*/  USEL UR5, UR42, UR9, !UP0 ;  /* 0x000000092a057287 */ /* 0x000fe4000c000000 */
[----:B------:R-:W-:-:S04]  /*4d00*/  USEL UR4, UR40, UR4, !UP1 ;  /* 0x0000000428047287 */ /* 0x000fc8000c800000 */
[----:B------:R-:W-:-:S04]  /*4d10*/  UIADD3 UR4, UPT, UPT, UR5, -UR4, URZ ;  /* 0x8000000405047290 */ /* 0x000fc8000fffe0ff */
[----:B------:R-:W-:-:S12]  /*4d20*/  UIMAD UR40, UR4, UR10, UR40 ;  /* 0x0000000a042872a4 */ /* 0x000fd8000f8e0228 */
.L_x_88:
[----:B------:R-:W-:Y:S01]  /*4d30*/  IADD3 R9, PT, PT, R9, 0x1, RZ ;  /* 0x0000000109097810 */ /* 0x000fe20007ffe0ff */
[----:B------:R-:W-:Y:S06]  /*4d40*/  BRA.U UP3, `(.L_x_89) ;  /* 0x0000000503387547 */ /* 0x000fec000b800000 */
[----:B------:R-:W2:Y:S01]  /*4d50*/  LDCU UR4, c[0x0][0x38c] ;  /* 0x00007180ff0477ac */ /* 0x000ea20008000800 */
[----:B------:R-:W-:Y:S02]  /*4d60*/  PLOP3.LUT P1, PT, PT, PT, PT, 0x80, 0x8 ;  /* 0x000000000008781c */ /* 0x000fe40003f2f070 */
[----:B------:R-:W-:Y:S01]  /*4d70*/  SHF.L.U32 R5, R10, 0x1f, RZ ;  /* 0x0000001f0a057819 */ /* 0x000fe200000006ff */
[----:B------:R-:W-:Y:S02]  /*4d80*/  ULEA UR41, UR43, UR22, 0x3 ;  /* 0x000000162b297291 */ /* 0x000fe4000f8e18ff */
[----:B------:R-:W-:Y:S02]  /*4d90*/  ULEA UR23, UR43, UR24, 0x6 ;  /* 0x000000182b177291 */ /* 0x000fe4000f8e30ff */
[----:B--2---:R-:W-:-:S06]  /*4da0*/  UISETP.GE.AND UP0, UPT, UR4, 0x1, UPT ;  /* 0x000000010400788c */ /* 0x004fcc000bf06270 */
[----:B------:R-:W-:-:S05]  /*4db0*/  PLOP3.LUT P0, PT, PT, PT, UP0, 0x80, 0x8 ;  /* 0x000000000008781c */ /* 0x000fca0003f0f008 */
[----:B------:R-:W-:-:S08]  /*4dc0*/  @UP0 ULEA UR4, UR19, UR22, 0x3 ;  /* 0x0000001613040291 */ /* 0x000fd0000f8e18ff */
[----:B-1----:R-:W-:-:S04]  /*4dd0*/  @P0 SHF.L.U32 R0, R3, 0x1f, RZ ;  /* 0x0000001f03000819 */ /* 0x002fc800000006ff */
[----:B------:R1:W2:Y:S01]  /*4de0*/  @P0 SYNCS.PHASECHK.TRANS64.TRYWAIT P1, [UR4], R0 ;  /* 0x00000000ff0005a7 */ /* 0x0002a20008021104 */
[----:B------:R-:W-:-:S04]  /*4df0*/  ULEA.HI UR4, UR25, UR25, URZ, 0x1 ;  /* 0x0000001919047291 */ /* 0x000fc8000f8f08ff */
[----:B------:R-:W-:-:S04]  /*4e00*/  ULOP3.LUT UR4, UR4, 0x7ffffffe, URZ, 0xc0, !UPT ;  /* 0x7ffffffe04047892 */ /* 0x000fc8000f8ec0ff */
[----:B------:R-:W-:-:S04]  /*4e10*/  UIADD3 UR4, UPT, UPT, -UR4, UR25, URZ ;  /* 0x0000001904047290 */ /* 0x000fc8000fffe1ff */
[----:B------:R-:W-:Y:S01]  /*4e20*/  ULEA UR31, UR4, UR51, 0x1 ;  /* 0x00000033041f7291 */ /* 0x000fe2000f8e08ff */
[----:B------:R-:W3:Y:S02]  /*4e30*/  SYNCS.PHASECHK.TRANS64.TRYWAIT P0, [UR41+0x190], R5 ;  /* 0x00019005ff0075a7 */ /* 0x000ee40008001129 */
[----:B-123--:R-:W-:Y:S09]  /*4e40*/  @!P0 BRA `(.L_x_90) ;  /* 0x00000050008c8947 */ /* 0x00eff20003800000 */
.L_x_200:
[----:B------:R-:W-:Y:S01]  /*4e50*/  UMOV UR25, UR18 ;  /* 0x0000001200197c82 */ /* 0x000fe20008000000 */
[----:B------:R-:W-:Y:S05]  /*4e60*/  BRA.U !UP0, `(.L_x_91) ;  /* 0x0000000108e07547 */ /* 0x000fea000b800000 */
[----:B------:R-:W-:Y:S02]  /*4e70*/  ULOP3.LUT UR33, UR31, 0x80000000, URZ, 0x3c, !UPT ;  /* 0x800000001f217892 */ /* 0x000fe4000f8e3cff */
[----:B------:R-:W-:Y:S02]  /*4e80*/  USHF.R.U32.HI UR5, URZ, 0x1a, UR31 ;  /* 0x0000001aff057899 */ /* 0x000fe4000801161f */
[----:B------:R-:W-:Y:S02]  /*4e90*/  USHF.R.U32.HI UR4, URZ, 0x1a, UR33 ;  /* 0x0000001aff047899 */ /* 0x000fe40008011621 */
[----:B------:R-:W-:Y:S02]  /*4ea0*/  ULOP3.LUT UR5, UR5, 0x30, URZ, 0xc0, !UPT ;  /* 0x0000003005057892 */ /* 0x000fe4000f8ec0ff */
[----:B------:R-:W-:Y:S02]  /*4eb0*/  ULOP3.LUT UR4, UR4, 0x30, URZ, 0xc0, !UPT ;  /* 0x0000003004047892 */ /* 0x000fe4000f8ec0ff */
[----:B------:R-:W-:-:S02]  /*4ec0*/  ULOP3.LUT UR5, UR5, 0x480, URZ, 0xfc, !UPT ;  /* 0x0000048005057892 */ /* 0x000fc4000f8efcff */
[----:B------:R-:W-:Y:S02]  /*4ed0*/  ULOP3.LUT UR26, UR4, 0x480, URZ, 0xfc, !UPT ;  /* 0x00000480041a7892 */ /* 0x000fe4000f8efcff */
[----:B------:R-:W-:Y:S02]  /*4ee0*/  UIADD3 UR25, UPT, UPT, UR50, UR18, URZ ;  /* 0x0000001232197290 */ /* 0x000fe4000fffe0ff */
[----:B------:R-:W-:Y:S01]  /*4ef0*/  UPRMT UR27, UR26, 0x5410, UR48 ;  /* 0x000054101a1b7896 */ /* 0x000fe20008000030 */
[----:B------:R-:W-:Y:S01]  /*4f00*/  UMOV UR21, URZ ;  /* 0x000000ff00157c82 */ /* 0x000fe20008000000 */
[----:B------:R-:W-:Y:S01]  /*4f10*/  UMOV UR20, UR46 ;  /* 0x0000002e00147c82 */ /* 0x000fe20008000000 */
[----:B------:R-:W-:Y:S01]  /*4f20*/  UMOV UR4, UR19 ;  /* 0x0000001300047c82 */ /* 0x000fe20008000000 */
[----:B------:R-:W-:Y:S01]  /*4f30*/  UPRMT UR29, UR5, 0x5410, UR49 ;  /* 0x00005410051d7896 */ /* 0x000fe20008000031 */
[----:B------:R-:W-:Y:S01]  /*4f40*/  UMOV UR28, URZ ;  /* 0x000000ff001c7c82 */ /* 0x000fe20008000000 */
[----:B------:R-:W-:-:S10]  /*4f50*/  UMOV UR26, URZ ;  /* 0x000000ff001a7c82 */ /* 0x000fd40008000000 */
.L_x_94:
[----:B--2---:R-:W-:Y:S01]  /*4f60*/  ULEA UR7, UR4, UR22, 0x3 ;  /* 0x0000001604077291 */ /* 0x004fe2000f8e18ff */
[----:B---3--:R-:W-:Y:S11]  /*4f70*/  @P1 BRA `(.L_x_92) ;  /* 0x00000000000c1947 */ /* 0x008ff60003800000 */
[----:B-1----:R-:W-:Y:S04]  /*4f80*/  SHF.L.U32 R5, R3, 0x1f, RZ ;  /* 0x0000001f03057819 */ /* 0x002fe800000006ff */
[----:B------:R-:W1:Y:S02]  /*4f90*/  SYNCS.PHASECHK.TRANS64.TRYWAIT P0, [UR7], R5 ;  /* 0x00000005ff0075a7 */ /* 0x000e640008001107 */
[----:B-1----:R-:W-:Y:S05]  /*4fa0*/  @!P0 BRA `(.L_x_93) ;  /* 0x00000050004c8947 */ /* 0x002fea0003800000 */
.L_x_92:
[----:B------:R-:W-:Y:S01]  /*4fb0*/  UISETP.NE.AND UP0, UPT, UR20, 0x1, UPT ;  /* 0x000000011400788c */ /* 0x000fe2000bf05270 */
[----:B------:R-:W-:Y:S01]  /*4fc0*/  PLOP3.LUT P1, PT, PT, PT, PT, 0x80, 0x8 ;  /* 0x000000000008781c */ /* 0x000fe20003f2f070 */
[----:B------:R-:W-:Y:S02]  /*4fd0*/  UIADD3 UR5, UPT, UPT, UR4, 0x1, URZ ;  /* 0x0000000104057890 */ /* 0x000fe4000fffe0ff */
[----:B------:R-:W-:Y:S02]  /*4fe0*/  ULEA UR12, UR4, UR36, 0x7 ;  /* 0x00000024040c7291 */ /* 0x000fe4000f8e38ff */
[----:B------:R-:W-:Y:S01]  /*4ff0*/  UISETP.NE.AND UP1, UPT, UR5, 0x12, UPT ;  /* 0x000000120500788c */ /* 0x000fe2000bf25270 */
[----:B------:R-:W-:Y:S01]  /*5000*/  PLOP3.LUT P0, PT, PT, PT, UP0, 0x80, 0x8 ;  /* 0x000000000008781c */ /* 0x000fe20003f0f008 */
[----:B------:R-:W-:Y:S02]  /*5010*/  ULEA UR10, UR4, UR35, 0x9 ;  /* 0x00000023040a7291 */ /* 0x000fe4000f8e48ff */
[----:B------:R-:W-:Y:S02]  /*5020*/  USEL UR6, URZ, 0x1, UP1 ;  /* 0x00000001ff067887 */ /* 0x000fe40008800000 */
[----:B------:R-:W-:Y:S02]  /*5030*/  USEL UR19, UR5, URZ, UP1 ;  /* 0x000000ff05137287 */ /* 0x000fe40008800000 */
[----:B------:R-:W-:Y:S02]  /*5040*/  ULEA UR16, UR4, UR37, 0x5 ;  /* 0x0000002504107291 */ /* 0x000fe4000f8e28ff */
[----:B------:R-:W-:Y:S01]  /*5050*/  @UP0 ULEA UR5, UR19, UR22, 0x3 ;  /* 0x0000001613050291 */ /* 0x000fe2000f8e18ff */
[----:B------:R-:W-:Y:S01]  /*5060*/  LOP3.LUT R3, R3, UR6, RZ, 0x3c, !PT ;  /* 0x0000000603037c12 */ /* 0x000fe2000f8e3cff */
[----:B------:R-:W-:Y:S02]  /*5070*/  UISETP.NE.U32.AND UP0, UPT, UR21, URZ, UPT ;  /* 0x000000ff1500728c */ /* 0x000fe4000bf05070 */
[----:B------:R-:W-:Y:S01]  /*5080*/  ULEA UR14, UR4, UR38, 0x5 ;  /* 0x00000026040e7291 */ /* 0x000fe2000f8e28ff */
[----:B-1----:R-:W-:Y:S01]  /*5090*/  @P0 SHF.L.U32 R0, R3, 0x1f, RZ ;  /* 0x0000001f03000819 */ /* 0x002fe200000006ff */
[----:B------:R-:W-:Y:S02]  /*50a0*/  UIADD3 UR8, UPT, UPT, UR12, 0x2, URZ ;  /* 0x000000020c087890 */ /* 0x000fe4000fffe0ff */
[----:B------:R-:W-:Y:S01]  /*50b0*/  UIADD3 UR6, UPT, UPT, UR10, 0x2, URZ ;  /* 0x000000020a067890 */ /* 0x000fe2000fffe0ff */
[----:B------:R2:W3:Y:S01]  /*50c0*/  @P0 SYNCS.PHASECHK.TRANS64.TRYWAIT P1, [UR5], R0 ;  /* 0x00000000ff0005a7 */ /* 0x0004e20008021105 */
[----:B------:R-:W-:Y:S02]  /*50d0*/  UIADD3 UR5, UPT, UPT, UR7, 0x90, URZ ;  /* 0x0000009007057890 */ /* 0x000fe4000fffe0ff */
[----:B------:R-:W-:Y:S02]  /*50e0*/  UIADD3 UR18, UPT, UPT, UR18, 0x1, URZ ;  /* 0x0000000112127890 */ /* 0x000fe4000fffe0ff */
[----:B------:R-:W-:Y:S01]  /*50f0*/  UIADD3 UR20, UPT, UPT, UR20, -0x1, URZ ;  /* 0xffffffff14147890 */ /* 0x000fe2000fffe0ff */
[----:B------:R-:W-:Y:S01]  /*5100*/  UMOV UR17, 0x4008 ;  /* 0x0000400800117882 */ /* 0x000fe20000000000 */
[----:B------:R-:W-:Y:S01]  /*5110*/  UMOV UR15, 0x4008 ;  /* 0x00004008000f7882 */ /* 0x000fe20000000000 */
[----:B------:R2:W-:Y:S01]  /*5120*/  UTCCP.T.S.2CTA.4x32dp128bit tmem[UR24+0x80], gdesc[UR16] ;  /* 0x00008010180079e7 */ /* 0x0005e20009300000 */
[----:B------:R2:W-:Y:S01]  /*5130*/  UTCCP.T.S.2CTA.4x32dp128bit tmem[UR24+0x84], gdesc[UR14] ;  /* 0x0000840e180079e7 */ /* 0x0005e20009300000 */
[----:B------:R-:W-:Y:S01]  /*5140*/  UMOV UR13, 0x80004020 ;  /* 0x80004020000d7882 */ /* 0x000fe20000000000 */
[----:B------:R-:W-:Y:S01]  /*5150*/  UMOV UR11, 0x80004020 ;  /* 0x80004020000b7882 */ /* 0x000fe20000000000 */
[----:B------:R-:W-:Y:S01]  /*5160*/  UMOV UR9, 0x80004020 ;  /* 0x8000402000097882 */ /* 0x000fe20000000000 */
[----:B------:R2:W-:Y:S01]  /*5170*/  UTCOMMA.2CTA gdesc[UR10], gdesc[UR12], tmem[UR23], tmem[UR28], idesc[UR29], tmem[UR30], UP0 ;  /* 0xc01e1c0c0a0075ea */ /* 0x0005e20008200017 */
[----:B------:R-:W-:Y:S01]  /*5180*/  UISETP.NE.AND UP0, UPT, UR18, UR25, UPT ;  /* 0x000000191200728c */ /* 0x000fe2000bf05270 */
[----:B------:R-:W-:Y:S01]  /*5190*/  UMOV UR7, 0x80004020 ;  /* 0x8000402000077882 */ /* 0x000fe20000000000 */
[----:B------:R-:W-:Y:S01]  /*51a0*/  UMOV UR21, 0x1 ;  /* 0x0000000100157882 */ /* 0x000fe20000000000 */
[----:B------:R2:W-:Y:S01]  /*51b0*/  UTCOMMA.2CTA gdesc[UR6], gdesc[UR8], tmem[UR23], tmem[UR26], idesc[UR27], tmem[UR32], UPT ;  /* 0xc0201a08060075ea */ /* 0x0005e2000ba00017 */
[----:B------:R2:W-:Y:S01]  /*51c0*/  UTCBAR.2CTA.MULTICAST [UR5], URZ, UR34 ;  /* 0x000000ff050073e9 */ /* 0x0005e20008200822 */
[----:B------:R-:W-:Y:S04]  /*51d0*/  UMOV UR4, UR19 ;  /* 0x0000001300047c82 */ /* 0x000fe80008000000 */
[----:B------:R-:W-:Y:S05]  /*51e0*/  BRA.U UP0, `(.L_x_94) ;  /* 0xfffffffd005c7547 */ /* 0x000fea000b83ffff */
.L_x_91:
[----:B------:R-:W-:Y:S01]  /*51f0*/  UIADD3 UR4, UPT, UPT, UR41, 0x180, URZ ;  /* 0x0000018029047890 */ /* 0x000fe2000fffe0ff */
[----:B------:R-:W-:-:S08]  /*5200*/  UMOV UR18, UR25 ;  /* 0x0000001900127c82 */ /* 0x000fd00008000000 */
[----:B------:R4:W-:Y:S01]  /*5210*/  UTCBAR.2CTA.MULTICAST [UR4], URZ, UR47 ;  /* 0x000000ff040073e9 */ /* 0x0009e2000820082f */
[----:B------:R-:W-:Y:S02]  /*5220*/  NOP ;  /* 0x0000000000007918 */ /* 0x000fe40000000000 */
.L_x_89:
[----:B--2---:R-:W-:Y:S01]  /*5230*/  R2UR UR5, R90 ;  /* 0x000000005a0572ca */ /* 0x004fe200000e0000 */
[----:B----4-:R-:W-:Y:S01]  /*5240*/  UIADD3 UR4, UPT, UPT, UR43, 0x1, URZ ;  /* 0x000000012b047890 */ /* 0x010fe2000fffe0ff */
[----:B------:R-:W-:-:S03]  /*5250*/  ISETP.NE.AND P0, PT, R9, 0x2, PT ;  /* 0x000000020900780c */ /* 0x000fc60003f05270 */
[----:B------:R-:W-:Y:S01]  /*5260*/  UISETP.NE.AND UP0, UPT, UR4, 0x2, UPT ;  /* 0x000000020400788c */ /* 0x000fe2000bf05270 */
[----:B-1----:R-:W-:Y:S02]  /*5270*/  SEL R5, RZ, 0x1, P0 ;  /* 0x00000001ff057807 */ /* 0x002fe40000000000 */
[----:B------:R-:W-:Y:S01]  /*5280*/  SEL R9, R9, RZ, P0 ;  /* 0x000000ff09097207 */ /* 0x000fe20000000000 */
[----:B------:R-:W-:Y:S01]  /*5290*/  USEL UR43, UR4, URZ, UP0 ;  /* 0x000000ff042b7287 */ /* 0x000fe20008000000 */
[----:B------:R-:W-:-:S03]  /*52a0*/  LOP3.LUT R8, R8, R5, RZ, 0x3c, !PT ;  /* 0x0000000508087212 */ /* 0x000fc600078e3cff */
[----:B------:R-:W-:Y:S02]  /*52b0*/  UIADD3 UR25, UPT, UPT, UR40, UR5, URZ ;  /* 0x0000000528197290 */ /* 0x000fe4000fffe0ff */
[----:B------:R-:W-:-:S06]  /*52c0*/  USEL UR5, URZ, 0x1, UP0 ;  /* 0x00000001ff057887 */ /* 0x000fcc0008000000 */
[----:B------:R-:W-:Y:S01]  /*52d0*/  LOP3.LUT R10, R10, UR5, RZ, 0x3c, !PT ;  /* 0x000000050a0a7c12 */ /* 0x000fe2000f8e3cff */
[----:B------:R-:W-:Y:S06]  /*52e0*/  BRA.U UP2, `(.L_x_95) ;  /* 0xfffffff502147547 */ /* 0x000fec000b83ffff */
[----:B------:R-:W1:Y:S01]  /*52f0*/  S2UR UR8, SR_CgaCtaId ;  /* 0x00000000000879c3 */ /* 0x000e620000008800 */
[----:B------:R-:W-:Y:S01]  /*5300*/  ELECT P0, URZ, PT ;  /* 0x0000000000ff782f */ /* 0x000fe20003800000 */
[----:B------:R-:W-:Y:S01]  /*5310*/  HFMA2 R0, -RZ, RZ, 0, 5.9604644775390625e-08 ;  /* 0x00000001ff007431 */ /* 0x000fe200000001ff */
[----:B------:R-:W-:-:S05]  /*5320*/  UMOV UR4, 0x40 ;  /* 0x0000004000047882 */ /* 0x000fca0000000000 */
[----:B------:R-:W-:Y:S01]  /*5330*/  UVIRTCOUNT.DEALLOC.SMPOOL 0x80 ;  /* 0x000000800000784c */ /* 0x000fe20000000000 */
[----:B------:R-:W-:Y:S02]  /*5340*/  UISETP.NE.AND UP0, UPT, UR52, URZ, UPT ;  /* 0x000000ff3400728c */ /* 0x000fe4000bf05270 */
[----:B-1----:R-:W-:-:S09]  /*5350*/  ULEA UR8, UR8, UR4, 0x18 ;  /* 0x0000000408087291 */ /* 0x002fd2000f8ec0ff */
[----:B------:R1:W-:Y:S01]  /*5360*/  @P0 STS.U8 [UR8+0x1c], R0 ;  /* 0x00001c00ff000988 */ /* 0x0003e20008000008 */
[----:B------:R-:W-:Y:S05]  /*5370*/  BRA.U UP0, `(.L_x_96) ;  /* 0x0000000100587547 */ /* 0x000fea000b800000 */
[----:B------:R-:W-:Y:S01]  /*5380*/  UIADD3 UR5, UPT, UPT, UR22, 0x190, URZ ;  /* 0x0000019016057890 */ /* 0x000fe2000fffe0ff */
[----:B------:R-:W-:-:S03]  /*5390*/  SHF.L.U32 R3, R10, 0x1f, RZ ;  /* 0x0000001f0a037819 */ /* 0x000fc600000006ff */
[----:B------:R-:W-:-:S09]  /*53a0*/  ULEA UR4, UR43, UR5, 0x3 ;  /* 0x000000052b047291 */ /* 0x000fd2000f8e18ff */
[----:B------:R-:W2:Y:S02]  /*53b0*/  SYNCS.PHASECHK.TRANS64.TRYWAIT P0, [UR4], R3 ;  /* 0x00000003ff0075a7 */ /* 0x000ea40008001104 */
[----:B--2---:R-:W-:Y:S05]  /*53c0*/  @!P0 BRA `(.L_x_97) ;  /* 0x0000004c005c8947 */ /* 0x004fea0003800000 */
.L_x_203:
[----:B------:R-:W-:-:S04]  /*53d0*/  UIADD3 UR4, UPT, UPT, UR43, 0x1, URZ ;  /* 0x000000012b047890 */ /* 0x000fc8000fffe0ff */
[----:B------:R-:W-:-:S04]  /*53e0*/  UISETP.NE.AND UP1, UPT, UR4, 0x2, UPT ;  /* 0x000000020400788c */ /* 0x000fc8000bf25270 */
[----:B------:R-:W-:Y:S02]  /*53f0*/  USEL UR6, URZ, 0x1, UP1 ;  /* 0x00000001ff067887 */ /* 0x000fe40008800000 */
[----:B------:R-:W-:-:S04]  /*5400*/  USEL UR4, UR4, URZ, UP1 ;  /* 0x000000ff04047287 */ /* 0x000fc80008800000 */
[----:B------:R-:W-:Y:S01]  /*5410*/  ULEA UR4, UR4, UR5, 0x3 ;  /* 0x0000000504047291 */ /* 0x000fe2000f8e18ff */
[----:B-1----:R-:W-:-:S04]  /*5420*/  LOP3.LUT R3, R10, UR6, RZ, 0x3c, !PT ;  /* 0x000000060a037c12 */ /* 0x002fc8000f8e3cff */
[----:B------:R-:W-:Y:S01]  /*5430*/  SHF.L.U32 R3, R3, 0x1f, RZ ;  /* 0x0000001f03037819 */ /* 0x000fe200000006ff */
[----:B------:R-:W-:-:S04]  /*5440*/  IMAD.U32 R0, RZ, RZ, UR4 ;  /* 0x00000004ff007e24 */ /* 0x000fc8000f8e00ff */
[----:B------:R1:W2:Y:S03]  /*5450*/  SYNCS.PHASECHK.TRANS64.TRYWAIT P0, [R0+URZ], R3 ;  /* 0x00000003000075a7 */ /* 0x0002a600080011ff */
[----:B--2---:R-:W-:Y:S05]  /*5460*/  @!P0 NANOSLEEP.SYNCS 0x989680 ;  /* 0x009896800000895d */ /* 0x004fea0003900000 */
[----:B------:R-:W2:Y:S02]  /*5470*/  @!P0 SYNCS.PHASECHK.TRANS64 P0, [R0+URZ], R3 ;  /* 0x00000003000085a7 */ /* 0x000ea400080010ff */
[----:B--2---:R-:W-:Y:S05]  /*5480*/  @P0 BRA `(.L_x_98) ;  /* 0x0000000000200947 */ /* 0x004fea0003800000 */
.L_x_99:
[----:B--2---:R2:W4:Y:S02]  /*5490*/  SYNCS.PHASECHK.TRANS64.TRYWAIT P0, [R0+URZ], R3 ;  /* 0x00000003000075a7 */ /* 0x00452400080011ff */
[----:B----4-:R-:W-:Y:S05]  /*54a0*/  @!P0 NANOSLEEP.SYNCS 0x989680 ;  /* 0x009896800000895d */ /* 0x010fea0003900000 */
[----:B------:R-:W4:Y:S02]  /*54b0*/  @!P0 SYNCS.PHASECHK.TRANS64 P0, [R0+URZ], R3 ;  /* 0x00000003000085a7 */ /* 0x000f2400080010ff */
[----:B----4-:R-:W-:Y:S05]  /*54c0*/  @!P0 BRA `(.L_x_99) ;  /* 0xfffffffc00f08947 */ /* 0x010fea000383ffff */
[----:B------:R-:W-:Y:S05]  /*54d0*/  BRA `(.L_x_98) ;  /* 0x00000000000c7947 */ /* 0x000fea0003800000 */
.L_x_96:
[----:B------:R-:W-:-:S04]  /*54e0*/  UIADD3 UR4, UPT, UPT, UR22, 0x1c0, URZ ;  /* 0x000001c016047890 */ /* 0x000fc8000fffe0ff */
[----:B------:R-:W-:-:S09]  /*54f0*/  UPRMT UR4, UR53, 0x654, UR4 ;  /* 0x0000065435047896 */ /* 0x000fd20008000004 */
[----:B------:R-:W-:Y:S03]  /*5500*/  SYNCS.ARRIVE.TRANS64.RED.A1T0 RZ, [UR4], RZ ;  /* 0x000000ffffff79a7 */ /* 0x000fe60008100404 */
.L_x_98:
[----:B-12---:R-:W-:Y:S01]  /*5510*/  SHF.L.U32 R3, RZ, 0x1f, RZ ;  /* 0x0000001fff037819 */ /* 0x006fe200000006ff */
[----:B------:R-:W-:Y:S01]  /*5520*/  UIADD3 UR4, UPT, UPT, UR22, 0x1c0, URZ ;  /* 0x000001c016047890 */ /* 0x000fe2000fffe0ff */
[----:B------:R-:W-:Y:S02]  /*5530*/  PLOP3.LUT P0, PT, PT, PT, UP0, 0x80, 0x8 ;  /* 0x000000000008781c */ /* 0x000fe40003f0f008 */
[----:B---3--:R-:W1:Y:S02]  /*5540*/  SYNCS.PHASECHK.TRANS64.TRYWAIT P1, [UR22+0x1c0], R3 ;  /* 0x0001c003ff0075a7 */ /* 0x008e640008021116 */
[----:B-1----:R-:W-:Y:S09]  /*5550*/  @!P1 BRA `(.L_x_100) ;  /* 0x0000004c00109947 */ /* 0x002ff20003800000 */
.L_x_205:
[----:B------:R-:W-:Y:S01]  /*5560*/  @!UP0 UPRMT UR4, UR53, 0x654, UR4 ;  /* 0x0000065435048896 */ /* 0x000fe20008000004 */
[----:B------:R-:W-:Y:S01]  /*5570*/  UMOV UR5, 0xffff ;  /* 0x0000ffff00057882 */ /* 0x000fe20000000000 */
[----:B------:R-:W-:-:S07]  /*5580*/  UMOV UR6, 0x1 ;  /* 0x0000000100067882 */ /* 0x000fce0000000000 */
[----:B------:R-:W-:Y:S01]  /*5590*/  @!P0 SYNCS.ARRIVE.TRANS64.RED.A1T0 RZ, [UR4], RZ ;  /* 0x000000ffffff89a7 */ /* 0x000fe20008100404 */
[----:B------:R-:W-:Y:S01]  /*55a0*/  NOP ;  /* 0x0000000000007918 */ /* 0x000fe20000000000 */
[----:B-1----:R-:W1:Y:S01]  /*55b0*/  LDS R0, [UR8+0x14] ;  /* 0x00001408ff007984 */ /* 0x002e620008000800 */
[----:B------:R-:W-:-:S04]  /*55c0*/  ULOP3.LUT UR4, UR24, 0xffff, URZ, 0xc0, !UPT ;  /* 0x0000ffff18047892 */ /* 0x000fc8000f8ec0ff */
[----:B------:R-:W-:-:S04]  /*55d0*/  USHF.R.U32.HI UR4, URZ, 0x5, UR4 ;  /* 0x00000005ff047899 */ /* 0x000fc80008011604 */
[----:B------:R-:W-:Y:S02]  /*55e0*/  USHF.L.U32 UR5, UR5, UR4, URZ ;  /* 0x0000000405057299 */ /* 0x000fe400080006ff */
[----:B------:R-:W-:-:S04]  /*55f0*/  USHF.L.U32 UR4, UR6, UR4, URZ ;  /* 0x0000000406047299 */ /* 0x000fc800080006ff */
[----:B-1----:R-:W-:-:S04]  /*5600*/  LOP3.LUT R0, R0, UR5, RZ, 0xc0, !PT ;  /* 0x0000000500007c12 */ /* 0x002fc8000f8ec0ff */
[----:B------:R-:W-:-:S13]  /*5610*/  ISETP.NE.AND P0, PT, R0, UR5, PT ;  /* 0x0000000500007c0c */ /* 0x000fda000bf05270 */
[----:B------:R-:W-:Y:S05]  /*5620*/  @P0 BRA `(.L_x_101) ;  /* 0x0000000000580947 */ /* 0x000fea0003800000 */
[----:B------:R-:W1:Y:S02]  /*5630*/  LDS R0, [UR8+0x18] ;  /* 0x00001808ff007984 */ /* 0x000e640008000800 */
[----:B-1----:R-:W-:-:S04]  /*5640*/  LOP3.LUT R0, R0, UR4, RZ, 0xc0, !PT ;  /* 0x0000000400007c12 */ /* 0x002fc8000f8ec0ff */
[----:B------:R-:W-:-:S13]  /*5650*/  ISETP.NE.AND P0, PT, R0, UR4, PT ;  /* 0x0000000400007c0c */ /* 0x000fda000bf05270 */
[----:B------:R-:W-:Y:S05]  /*5660*/  @P0 BRA `(.L_x_102) ;  /* 0x00000000003c0947 */ /* 0x000fea0003800000 */
[----:B------:R-:W1:Y:S01]  /*5670*/  S2R R2, SR_LANEID ;  /* 0x0000000000027919 */ /* 0x000e620000000000 */
[----:B------:R-:W-:Y:S01]  /*5680*/  ULOP3.LUT UR5, URZ, UR5, URZ, 0x33, !UPT ;  /* 0x00000005ff057292 */ /* 0x000fe2000f8e33ff */
[----:B------:R-:W-:Y:S01]  /*5690*/  LOP3.LUT R4, RZ, UR4, RZ, 0x33, !PT ;  /* 0x00000004ff047c12 */ /* 0x000fe2000f8e33ff */
[----:B------:R-:W-:Y:S02]  /*56a0*/  VOTEU.ANY UR4, UPT, PT ;  /* 0x0000000000047886 */ /* 0x000fe400038e0100 */
[----:B------:R-:W-:Y:S01]  /*56b0*/  UFLO.U32 UR4, UR4 ;  /* 0x00000004000472bd */ /* 0x000fe200080e0000 */
[----:B------:R-:W2:Y:S01]  /*56c0*/  REDUX UR6, R4 ;  /* 0x00000000040673c4 */ /* 0x000ea20000000000 */
[----:B------:R-:W-:-:S06]  /*56d0*/  IMAD.U32 R0, RZ, RZ, UR5 ;  /* 0x00000005ff007e24 */ /* 0x000fcc000f8e00ff */
[----:B------:R3:W-:Y:S01]  /*56e0*/  UTCATOMSWS.AND URZ, UR5 ;  /* 0x0000000500ff79e3 */ /* 0x0007e20008000000 */
[----:B------:R-:W4:Y:S01]  /*56f0*/  REDUX UR7, R0 ;  /* 0x00000000000773c4 */ /* 0x000f220000000000 */
[----:B-1----:R-:W-:Y:S01]  /*5700*/  ISETP.EQ.U32.AND P0, PT, R2, UR4, PT ;  /* 0x0000000402007c0c */ /* 0x002fe2000bf02070 */
[----:B--2---:R-:W-:Y:S01]  /*5710*/  IMAD.U32 R2, RZ, RZ, UR6 ;  /* 0x00000006ff027e24 */ /* 0x004fe2000f8e00ff */
[----:B----4-:R-:W-:-:S11]  /*5720*/  MOV R3, UR7 ;  /* 0x0000000700037c02 */ /* 0x010fd60008000f00 */
[----:B------:R3:W-:Y:S04]  /*5730*/  @P0 ATOMS.AND RZ, [UR8+0x14], R3 ;  /* 0x00001403ffff098c */ /* 0x0007e8000a800008 */
[----:B------:R3:W-:Y:S01]  /*5740*/  @P0 ATOMS.AND RZ, [UR8+0x18], R2 ;  /* 0x00001802ffff098c */ /* 0x0007e2000a800008 */
[----:B------:R-:W-:Y:S05]  /*5750*/  BRA `(.L_x_103) ;  /* 0x0000000000147947 */ /* 0x000fea0003800000 */
.L_x_102:
[----:B------:R-:W-:Y:S02]  /*5760*/  MOV R2, 0x5780 ;  /* 0x0000578000027802 */ /* 0x000fe40000000f00 */
[----:B-----5:R-:W-:Y:S05]  /*5770*/  CALL.REL.NOINC `($__internal_0_$__cuda_sm10x_tcgen05_guardrail_trap_col_being_dealloced_not_returned_by_alloc) ;  /* 0x0000004c007c7944 */ /* 0x020fea0003c00000 */
[----:B------:R-:W-:Y:S05]  /*5780*/  BRA `(.L_x_103) ;  /* 0x0000000000087947 */ /* 0x000fea0003800000 */
.L_x_101:
[----:B------:R-:W-:Y:S02]  /*5790*/  MOV R2, 0x57b0 ;  /* 0x000057b000027802 */ /* 0x000fe40000000f00 */
[----:B-----5:R-:W-:Y:S05]  /*57a0*/  CALL.REL.NOINC `($__internal_2_$__cuda_sm10x_tcgen05_guardrail_trap_unallocated_columns_being_dealloced) ;  /* 0x0000004c00887944 */ /* 0x020fea0003c00000 */
.L_x_103:
[----:B------:R-:W-:Y:S01]  /*57b0*/  NOP ;  /* 0x0000000000007918 */ /* 0x000fe20000000000 */
[----:B---3--:R-:W-:Y:S05]  /*57c0*/  EXIT ;  /* 0x000000000000794d */ /* 0x008fea0003800000 */
.L_x_74:
[----:B------:R-:W-:-:S09]  /*57d0*/  UISETP.NE.OR UP0, UPT, UR24, 0x3, !UP4 ;  /* 0x000000031800788c */ /* 0x000fd2000e705670 */
[----:B------:R-:W-:Y:S05]  /*57e0*/  BRA.U UP0, `(.L_x_104) ;  /* 0x0000000d00f07547 */ /* 0x000fea000b800000 */
[----:B------:R-:W1:Y:S01]  /*57f0*/  LDCU UR33, c[0x0][0x370] ;  /* 0x00006e00ff2177ac */ /* 0x000e620008000800 */
[----:B------:R-:W2:Y:S01]  /*5800*/  LDC.64 R16, c[0x0][0x348] ;  /* 0x0000d200ff107b82 */ /* 0x000ea20000000a00 */
[----:B------:R-:W-:Y:S02]  /*5810*/  HFMA2 R13, -RZ, RZ, 0, 0 ;  /* 0x00000000ff0d7431 */ /* 0x000fe400000001ff */
[----:B------:R-:W-:Y:S01]  /*5820*/  IMAD.MOV.U32 R15, RZ, RZ, 0x1 ;  /* 0x00000001ff0f7424 */ /* 0x000fe200078e00ff */
[----:B------:R-:W1:Y:S01]  /*5830*/  LDCU.128 UR28, c[0x0][0xf10] ;  /* 0x0001e200ff1c77ac */ /* 0x000e620008000c00 */
[----:B------:R-:W-:Y:S01]  /*5840*/  IMAD.MOV.U32 R14, RZ, RZ, RZ ;  /* 0x000000ffff0e7224 */ /* 0x000fe200078e00ff */
[----:B------:R-:W-:Y:S01]  /*5850*/  MOV R7, 0x2000 ;  /* 0x0000200000077802 */ /* 0x000fe20000000f00 */
[----:B------:R-:W3:Y:S01]  /*5860*/  LDCU UR32, c[0x0][0x374] ;  /* 0x00006e80ff2077ac */ /* 0x000ee20008000800 */
[----:B------:R-:W4:Y:S01]  /*5870*/  LDC.64 R2, c[0x0][0xc88] ;  /* 0x00032200ff027b82 */ /* 0x000f220000000a00 */
[----:B------:R-:W3:Y:S01]  /*5880*/  LDCU UR15, c[0x0][0xf0c] ;  /* 0x0001e180ff0f77ac */ /* 0x000ee20008000800 */
[----:B------:R-:W3:Y:S06]  /*5890*/  LDCU UR36, c[0x0][0xf20] ;  /* 0x0001e400ff2477ac */ /* 0x000eec0008000800 */
[----:B------:R-:W2:Y:S01]  /*58a0*/  LDC.64 R4, c[0x0][0xc90] ;  /* 0x00032400ff047b82 */ /* 0x000ea20000000a00 */
[----:B------:R-:W3:Y:S01]  /*58b0*/  LDCU UR4, c[0x0][0xf30] ;  /* 0x0001e600ff0477ac */ /* 0x000ee20008000800 */
[----:B-1----:R-:W-:-:S02]  /*58c0*/  UIMAD.WIDE.U32 UR6, UR33, UR28, URZ ;  /* 0x0000001c210672a5 */ /* 0x002fc4000f8e00ff */
[----:B---3--:R-:W-:Y:S01]  /*58d0*/  UIMAD.WIDE.U32 UR8, UR32, UR31, URZ ;  /* 0x0000001f200872a5 */ /* 0x008fe2000f8e00ff */
[----:B------:R-:W-:Y:S01]  /*58e0*/  UMOV UR24, 0x400 ;  /* 0x0000040000187882 */ /* 0x000fe20000000000 */
[----:B------:R-:W-:-:S03]  /*58f0*/  UPLOP3.LUT UP3, UPT, UPT, UPT, UPT, 0x40, 0x4 ;  /* 0x000000000004789c */ /* 0x000fc60003f6e870 */
[----:B------:R-:W-:Y:S01]  /*5900*/  UMOV UR6, UR7 ;  /* 0x0000000700067c82 */ /* 0x000fe20008000000 */
[----:B------:R-:W-:Y:S01]  /*5910*/  UISETP.GE.AND UP0, UPT, UR39, 0x1, UPT ;  /* 0x000000012700788c */ /* 0x000fe2000bf06270 */
[----:B------:R-:W-:Y:S01]  /*5920*/  UMOV UR34, UR9 ;  /* 0x0000000900227c82 */ /* 0x000fe20008000000 */
[----:B------:R-:W-:Y:S01]  /*5930*/  UISETP.NE.AND UP4, UPT, UR39, 0x1, UPT ;  /* 0x000000012700788c */ /* 0x000fe2000bf85270 */
[----:B------:R-:W1:Y:S01]  /*5940*/  LDCU.64 UR16, c[0x0][0xf28] ;  /* 0x0001e500ff1077ac */ /* 0x000e620008000a00 */
[----:B------:R-:W-:Y:S02]  /*5950*/  ULEA UR24, UR55, UR24, 0x18 ;  /* 0x0000001837187291 */ /* 0x000fe4000f8ec0ff */
[----:B------:R-:W-:Y:S02]  /*5960*/  UISETP.NE.AND UP6, UPT, UR15, 0x1, UPT ;  /* 0x000000010f00788c */ /* 0x000fe4000bfc5270 */
[----:B------:R-:W-:Y:S02]  /*5970*/  UISETP.NE.AND UP5, UPT, UR30, 0x1, UPT ;  /* 0x000000011e00788c */ /* 0x000fe4000bfa5270 */
[----:B------:R-:W-:-:S02]  /*5980*/  USHF.R.U32.HI UR35, URZ, UR29, UR6 ;  /* 0x0000001dff237299 */ /* 0x000fc40008011606 */
[----:B------:R-:W-:Y:S02]  /*5990*/  USHF.R.U32.HI UR34, URZ, UR36, UR34 ;  /* 0x00000024ff227299 */ /* 0x000fe40008011622 */
[----:B------:R-:W-:Y:S01]  /*59a0*/  UISETP.NE.AND UP2, UPT, UR4, 0x1, UPT ;  /* 0x000000010400788c */ /* 0x000fe2000bf45270 */
[----:B------:R-:W-:-:S10]  /*59b0*/  UMOV UR12, URZ ;  /* 0x000000ff000c7c82 */ /* 0x000fd40008000000 */
.L_x_113:
[C---:B------:R-:W-:Y:S02]  /*59c0*/  LEA R12, R14.reuse, UR24, 0x3 ;  /* 0x000000180e0c7c11 */ /* 0x040fe4000f8e18ff */
[----:B------:R-:W-:Y:S02]  /*59d0*/  SHF.L.U32 R9, R13, 0x1f, RZ ;  /* 0x0000001f0d097819 */ /* 0x000fe400000006ff */
[----:B------:R-:W-:Y:S02]  /*59e0*/  LEA R10, R14, UR24, 0x4 ;  /* 0x000000180e0a7c11 */ /* 0x000fe4000f8e20ff */
[----:B---3--:R-:W3:Y:S02]  /*59f0*/  SYNCS.PHASECHK.TRANS64.TRYWAIT P0, [R12+URZ+0x160], R9 ;  /* 0x000160090c0075a7 */ /* 0x008ee400080011ff */
[----:B---3--:R-:W-:Y:S05]  /*5a00*/  @!P0 BRA `(.L_x_105) ;  /* 0x0000004400fc8947 */ /* 0x008fea0003800000 */
.L_x_206:
[----:B---3--:R-:W3:Y:S01]  /*5a10*/  LDS.128 R8, [R10+0x1d0] ;  /* 0x0001d0000a087984 */ /* 0x008ee20000000c00 */
[----:B------:R-:W-:Y:S01]  /*5a20*/  UISETP.GE.AND UP0, UPT, UR39, 0x1, UPT ;  /* 0x000000012700788c */ /* 0x000fe2000bf06270 */
[----:B------:R-:W-:Y:S01]  /*5a30*/  @!PT LDS RZ, [RZ] ;  /* 0x00000000fffff984 */ /* 0x000fe20000000800 */
[----:B------:R-:W-:Y:S01]  /*5a40*/  @!PT LDS RZ, [RZ] ;  /* 0x00000000fffff984 */ /* 0x000fe20000000800 */
[----:B------:R-:W-:Y:S01]  /*5a50*/  @!PT LDS RZ, [RZ] ;  /* 0x00000000fffff984 */ /* 0x000fe20000000800 */
[----:B------:R-:W-:Y:S01]  /*5a60*/  @!PT LDS RZ, [RZ] ;  /* 0x00000000fffff984 */ /* 0x000fe20000000800 */
[----:B------:R1:W-:Y:S06]  /*5a70*/  MEMBAR.ALL.CTA ;  /* 0x0000000000007992 */ /* 0x0003ec0000008000 */
[----:B-1----:R-:W1:Y:S01]  /*5a80*/  FENCE.VIEW.ASYNC.S ;  /* 0x00000000000073c6 */ /* 0x002e620000000000 */
[----:B---3--:R-:W-:Y:S11]  /*5a90*/  LOP3.LUT P0, RZ, R10, 0x1, RZ, 0xc0, !PT ;  /* 0x000000010aff7812 */ /* 0x008ff6000780c0ff */
[----:B------:R-:W-:Y:S02]  /*5aa0*/  @!UPT UIADD3 URZ, UPT, UPT, URZ, URZ, URZ ;  /* 0x000000fffffff290 */ /* 0x000fe4000fffe0ff */
[----:B-1----:R-:W-:Y:S01]  /*5ab0*/  VOTEU.ANY UP1, P0 ;  /* 0x0000000000ff7886 */ /* 0x002fe20000020100 */
[----:B------:R-:W-:Y:S11]  /*5ac0*/  PLOP3.LUT P0, PT, PT, PT, UP1, 0x80, 0x8 ;  /* 0x000000000008781c */ /* 0x000ff60003f0f018 */
[----:B------:R-:W-:Y:S02]  /*5ad0*/  @!UPT UIADD3 URZ, UPT, UPT, URZ, URZ, URZ ;  /* 0x000000fffffff290 */ /* 0x000fe4000fffe0ff */
[----:B------:R-:W-:Y:S02]  /*5ae0*/  @P0 SHF.R.U32.HI R0, RZ, 0x10, R9 ;  /* 0x00000010ff000819 */ /* 0x000fe40000011609 */
[----:B------:R-:W-:Y:S02]  /*5af0*/  @P0 MOV R6, R8 ;  /* 0x0000000800060202 */ /* 0x000fe40000000f00 */
[----:B------:R-:W-:Y:S01]  /*5b00*/  @P0 R2UR UR4, R0 ;  /* 0x00000000000402ca */ /* 0x000fe200000e0000 */
[----:B------:R-:W-:Y:S01]  /*5b10*/  VIADD R0, R12, 0x170 ;  /* 0x000001700c007836 */ /* 0x000fe20000000000 */
[----:B------:R-:W-:Y:S02]  /*5b20*/  @P0 LOP3.LUT R8, R9, 0xffff, RZ, 0xc0, !PT ;  /* 0x0000ffff09080812 */ /* 0x000fe400078ec0ff */
[----:B------:R-:W-:Y:S02]  /*5b30*/  @P0 R2UR UR6, R6 ;  /* 0x00000000060602ca */ /* 0x000fe400000e0000 */
[----:B------:R-:W-:Y:S02]  /*5b40*/  PRMT R0, RZ, 0x654, R0 ;  /* 0x00000654ff007816 */ /* 0x000fe40000000000 */
[----:B------:R-:W-:Y:S02]  /*5b50*/  @P0 R2UR UR5, R8 ;  /* 0x00000000080502ca */ /* 0x000fe400000e0000 */
[----:B------:R1:W-:Y:S03]  /*5b60*/  SYNCS.ARRIVE.TRANS64.RED.A1T0 RZ, [R0+URZ], RZ ;  /* 0x000000ff00ff79a7 */ /* 0x0003e600081004ff */
[----:B------:R-:W-:Y:S04]  /*5b70*/  @UP1 UMOV UR26, UR4 ;  /* 0x00000004001a1c82 */ /* 0x000fe80008000000 */
[----:B------:R-:W-:Y:S04]  /*5b80*/  @UP1 UMOV UR14, UR6 ;  /* 0x00000006000e1c82 */ /* 0x000fe80008000000 */
[----:B------:R-:W-:Y:S01]  /*5b90*/  @UP1 UMOV UR13, UR5 ;  /* 0x00000005000d1c82 */ /* 0x000fe20008000000 */
[----:B------:R-:W-:Y:S05]  /*5ba0*/  BRA.U !UP0, `(.L_x_106) ;  /* 0x0000000108a47547 */ /* 0x000fea000b800000 */
[----:B------:R-:W-:Y:S02]  /*5bb0*/  UIMAD.WIDE.U32 UR8, UR13, UR31, URZ ;  /* 0x0000001f0d0872a5 */ /* 0x000fe4000f8e00ff */
[----:B------:R-:W-:Y:S02]  /*5bc0*/  UIMAD.WIDE.U32 UR10, UR14, UR28, URZ ;  /* 0x0000001c0e0a72a5 */ /* 0x000fe4000f8e00ff */
[----:B------:R-:W-:Y:S02]  /*5bd0*/  USEL UR4, UR32, UR34, !UP5 ;  /* 0x0000002220047287 */ /* 0x000fe4000e800000 */
[----:B------:R-:W-:Y:S02]  /*5be0*/  USEL UR7, UR33, UR35, !UP6 ;  /* 0x0000002321077287 */ /* 0x000fe4000f000000 */
[----:B------:R-:W-:Y:S02]  /*5bf0*/  UIMAD.WIDE.U32 UR18, UR4, UR16, URZ ;  /* 0x00000010041272a5 */ /* 0x000fe4000f8e00ff */
[----:B------:R-:W-:Y:S01]  /*5c00*/  UIMAD.WIDE.U32 UR20, UR7, UR16, URZ ;  /* 0x00000010071472a5 */ /* 0x000fe2000f8e00ff */
[----:B------:R-:W-:Y:S02]  /*5c10*/  UMOV UR5, UR9 ;  /* 0x0000000900057c82 */ /* 0x000fe40008000000 */
[----:B------:R-:W-:Y:S03]  /*5c20*/  USHF.R.U32.HI UR6, URZ, UR36, UR5 ;  /* 0x00000024ff067299 */ /* 0x000fe60008011605 */
[----:B------:R-:W-:Y:S01]  /*5c30*/  UMOV UR5, UR11 ;  /* 0x0000000b00057c82 */ /* 0x000fe20008000000 */
[----:B------:R-:W-:Y:S02]  /*5c40*/  USEL UR6, UR13, UR6, !UP5 ;  /* 0x000000060d067287 */ /* 0x000fe4000e800000 */
[----:B------:R-:W-:Y:S02]  /*5c50*/  USHF.R.U32.HI UR8, URZ, UR29, UR5 ;  /* 0x0000001dff087299 */ /* 0x000fe40008011605 */
[----:B------:R-:W-:Y:S01]  /*5c60*/  UIMAD.WIDE.U32 UR10, UR6, UR16, URZ ;  /* 0x00000010060a72a5 */ /* 0x000fe2000f8e00ff */
[----:B------:R-:W-:Y:S02]  /*5c70*/  UMOV UR5, UR19 ;  /* 0x0000001300057c82 */ /* 0x000fe40008000000 */
[----:B------:R-:W-:Y:S03]  /*5c80*/  @UP4 USHF.R.U32.HI UR4, URZ, UR17, UR5 ;  /* 0x00000011ff044299 */ /* 0x000fe60008011605 */
[----:B------:R-:W-:Y:S01]  /*5c90*/  UMOV UR5, UR21 ;  /* 0x0000001500057c82 */ /* 0x000fe20008000000 */
[----:B------:R-:W-:Y:S02]  /*5ca0*/  UIMAD UR4, UR39, UR4, URZ ;  /* 0x00000004270472a4 */ /* 0x000fe4000f8e02ff */
[----:B------:R-:W-:Y:S02]  /*5cb0*/  @UP4 USHF.R.U32.HI UR7, URZ, UR17, UR5 ;  /* 0x00000011ff074299 */ /* 0x000fe40008011605 */
[----:B------:R-:W-:Y:S02]  /*5cc0*/  USEL UR5, UR14, UR8, !UP6 ;  /* 0x000000080e057287 */ /* 0x000fe4000f000000 */
[----:B------:R-:W-:Y:S02]  /*5cd0*/  UIMAD UR8, UR39, UR7, URZ ;  /* 0x00000007270872a4 */ /* 0x000fe4000f8e02ff */
[----:B------:R-:W-:Y:S03]  /*5ce0*/  UISETP.GE.AND UP0, UPT, UR6, UR4, UPT ;  /* 0x000000040600728c */ /* 0x000fe6000bf06270 */
[----:B------:R-:W-:Y:S01]  /*5cf0*/  UMOV UR4, UR11 ;  /* 0x0000000b00047c82 */ /* 0x000fe20008000000 */
[----:B------:R-:W-:Y:S02]  /*5d00*/  UISETP.GE.OR UP0, UPT, UR5, UR8, UP0 ;  /* 0x000000080500728c */ /* 0x000fe40008706670 */
[----:B------:R-:W-:Y:S02]  /*5d10*/  USHF.R.U32.HI UR4, URZ, UR17, UR4 ;  /* 0x00000011ff047299 */ /* 0x000fe40008011604 */
[----:B------:R-:W-:Y:S02]  /*5d20*/  UIMAD.WIDE.U32 UR8, UR5, UR16, URZ ;  /* 0x00000010050872a5 */ /* 0x000fe4000f8e00ff */
[----:B------:R-:W-:Y:S04]  /*5d30*/  USEL UR10, UR6, UR4, !UP4 ;  /* 0x00000004060a7287 */ /* 0x000fe8000e000000 */
[----:B------:R-:W-:Y:S01]  /*5d40*/  UIADD3 UR11, UPT, UPT, -UR10, URZ, URZ ;  /* 0x000000ff0a0b7290 */ /* 0x000fe2000fffe1ff */
[----:B------:R-:W-:Y:S02]  /*5d50*/  @!UP0 UMOV UR4, UR9 ;  /* 0x0000000900048c82 */ /* 0x000fe40008000000 */
[----:B------:R-:W-:Y:S02]  /*5d60*/  @!UP0 USHF.R.U32.HI UR4, URZ, UR17, UR4 ;  /* 0x00000011ff048299 */ /* 0x000fe40008011604 */
[----:B------:R-:W-:Y:S02]  /*5d70*/  UIMAD UR8, UR39, UR11, UR6 ;  /* 0x0000000b270872a4 */ /* 0x000fe4000f8e0206 */
[----:B------:R-:W-:Y:S04]  /*5d80*/  @!UP0 USEL UR4, UR5, UR4, !UP4 ;  /* 0x0000000405048287 */ /* 0x000fe8000e000000 */
[----:B------:R-:W-:Y:S02]  /*5d90*/  @!UP0 UIMAD UR8, UR7, UR8, UR4 ;  /* 0x00000008070882a4 */ /* 0x000fe4000f8e0204 */
[----:B------:R-:W-:Y:S02]  /*5da0*/  @!UP0 UIADD3 UR9, UPT, UPT, UR10, -UR4, URZ ;  /* 0x800000040a098290 */ /* 0x000fe4000fffe0ff */
[----:B------:R-:W-:Y:S02]  /*5db0*/  UIADD3 UR4, UPT, UPT, -UR5, URZ, URZ ;  /* 0x000000ff05047290 */ /* 0x000fe4000fffe1ff */
[----:B------:R-:W-:Y:S02]  /*5dc0*/  UIADD3 UR7, UPT, UPT, -UR6, URZ, URZ ;  /* 0x000000ff06077290 */ /* 0x000fe4000fffe1ff */
[----:B------:R-:W-:Y:S02]  /*5dd0*/  @!UP0 UIMAD UR6, UR9, UR39, UR5 ;  /* 0x00000027090682a4 */ /* 0x000fe4000f8e0205 */
[----:B------:R-:W-:Y:S02]  /*5de0*/  UIMAD UR14, UR15, UR4, UR14 ;  /* 0x000000040f0e72a4 */ /* 0x000fe4000f8e020e */
[----:B------:R-:W-:Y:S01]  /*5df0*/  UIMAD UR13, UR30, UR7, UR13 ;  /* 0x000000071e0d72a4 */ /* 0x000fe2000f8e020d */
[----:B------:R-:W-:Y:S02]  /*5e00*/  @!UP0 UMOV UR5, UR8 ;  /* 0x0000000800058c82 */ /* 0x000fe40008000000 */
[----:B------:R-:W-:Y:S02]  /*5e10*/  UIMAD UR14, UR5, UR15, UR14 ;  /* 0x0000000f050e72a4 */ /* 0x000fe4000f8e020e */
[----:B------:R-:W-:Y:S11]  /*5e20*/  UIMAD UR13, UR6, UR30, UR13 ;  /* 0x0000001e060d72a4 */ /* 0x000ff6000f8e020d */
[----:B------:R-:W-:Y:S01]  /*5e30*/  @!UPT UIADD3 URZ, UPT, UPT, URZ, URZ, URZ ;  /* 0x000000fffffff290 */ /* 0x000fe2000fffe0ff */
.L_x_106:
[----:B------:R-:W3:Y:S01]  /*5e40*/  @!UP2 LDCU.128 UR20, c[0x0][0xf10] ;  /* 0x0001e200ff14a7ac */ /* 0x000ee20008000c00 */
[C---:B--2---:R-:W-:Y:S02]  /*5e50*/  ISETP.NE.U32.AND P1, PT, R4.reuse, RZ, PT ;  /* 0x000000ff0400720c */ /* 0x044fe40003f25070 */
[----:B------:R-:W-:Y:S02]  /*5e60*/  ISETP.NE.U32.AND P0, PT, R4, RZ, PT ;  /* 0x000000ff0400720c */ /* 0x000fe40003f05070 */
[C---:B------:R-:W-:Y:S02]  /*5e70*/  ISETP.NE.AND.EX P1, PT, R5.reuse, RZ, PT, P1 ;  /* 0x000000ff0500720c */ /* 0x040fe40003f25310 */
[----:B------:R-:W-:Y:S01]  /*5e80*/  ISETP.NE.AND.EX P0, PT, R5, RZ, PT, P0 ;  /* 0x000000ff0500720c */ /* 0x000fe20003f05300 */
[----:B------:R-:W2:Y:S01]  /*5e90*/  @!UP2 LDCU UR5, c[0x0][0xf0c] ;  /* 0x0001e180ff05a7ac */ /* 0x000ea20008000800 */
[----:B------:R-:W-:Y:S02]  /*5ea0*/  USHF.L.U32 UR11, UR27, 0x7, URZ ;  /* 0x000000071b0b7899 */ /* 0x000fe400080006ff */
[----:B------:R-:W-:Y:S02]  /*5eb0*/  USHF.L.U32 UR10, UR25, 0x6, URZ ;  /* 0x00000006190a7899 */ /* 0x000fe400080006ff */
[----:B---3--:R-:W-:Y:S07]  /*5ec0*/  UIMAD.WIDE.U32 UR6, UR14, UR20, URZ ;  /* 0x000000140e0672a5 */ /* 0x008fee000f8e00ff */
[----:B------:R-:W-:Y:S01]  /*5ed0*/  @!UP2 UMOV UR4, UR7 ;  /* 0x000000070004ac82 */ /* 0x000fe20008000000 */
[----:B--2---:R-:W-:Y:S02]  /*5ee0*/  @!UP2 UISETP.NE.AND UP0, UPT, UR5, 0x1, UPT ;  /* 0x000000010500a88c */ /* 0x004fe4000bf05270 */
[----:B------:R-:W-:Y:S02]  /*5ef0*/  @!UP2 USHF.R.U32.HI UR4, URZ, UR21, UR4 ;  /* 0x00000015ff04a299 */ /* 0x000fe40008011604 */
[----:B------:R-:W-:Y:S02]  /*5f00*/  UIMAD.WIDE.U32 UR6, UR13, UR23, URZ ;  /* 0x000000170d0672a5 */ /* 0x000fe4000f8e00ff */
[----:B------:R-:W-:Y:S02]  /*5f10*/  @!UP2 USEL UR8, UR14, UR4, !UP0 ;  /* 0x000000040e08a287 */ /* 0x000fe4000c000000 */
[----:B------:R-:W-:Y:S03]  /*5f20*/  @!UP2 UISETP.NE.AND UP0, UPT, UR22, 0x1, UPT ;  /* 0x000000011600a88c */ /* 0x000fe6000bf05270 */
[----:B------:R-:W-:Y:S02]  /*5f30*/  @!UP2 UMOV UR6, UR7 ;  /* 0x000000070006ac82 */ /* 0x000fe40008000000 */
[----:B------:R-:W2:Y:S02]  /*5f40*/  @!UP2 LDCU UR4, c[0x0][0xf20] ;  /* 0x0001e400ff04a7ac */ /* 0x000ea40008000800 */
[----:B--2---:R-:W-:Y:S04]  /*5f50*/  @!UP2 USHF.R.U32.HI UR6, URZ, UR4, UR6 ;  /* 0x00000004ff06a299 */ /* 0x004fe80008011606 */
[----:B------:R-:W-:Y:S04]  /*5f60*/  @!UP2 USEL UR6, UR13, UR6, !UP0 ;  /* 0x000000060d06a287 */ /* 0x000fe8000c000000 */
[----:B------:R-:W-:Y:S02]  /*5f70*/  @!UP2 UIADD3 UR4, UPT, UPT, -UR8, UR6, URZ ;  /* 0x000000060804a290 */ /* 0x000fe4000fffe1ff */
[----:B------:R-:W-:Y:S02]  /*5f80*/  @!UP2 UIADD3 UR6, UPT, UPT, UR8, -UR6, URZ ;  /* 0x800000060806a290 */ /* 0x000fe4000fffe0ff */
[----:B------:R-:W-:Y:S02]  /*5f90*/  @!UP2 UIMAD UR14, UR4, UR5, UR14 ;  /* 0x00000005040ea2a4 */ /* 0x000fe4000f8e020e */
[----:B------:R-:W-:Y:S01]  /*5fa0*/  @!UP2 UIMAD UR13, UR6, UR22, UR13 ;  /* 0x00000016060da2a4 */ /* 0x000fe2000f8e020d */
[----:B------:R-:W-:Y:S11]  /*5fb0*/  BRA.U UP3, `(.L_x_107) ;  /* 0x0000000103107547 */ /* 0x000ff6000b800000 */
[----:B-1----:R-:W-:Y:S04]  /*5fc0*/  MOV R0, UR48 ;  /* 0x0000003000007c02 */ /* 0x002fe80008000f00 */
[----:B------:R-:W-:Y:S04]  /*5fd0*/  SHF.L.U32 R9, R0, 0x1f, RZ ;  /* 0x0000001f00097819 */ /* 0x000fe800000006ff */
[----:B------:R-:W1:Y:S02]  /*5fe0*/  SYNCS.PHASECHK.TRANS64.TRYWAIT P2, [UR24+0x158], R9 ;  /* 0x00015809ff0075a7 */ /* 0x000e640008041118 */
[----:B-1----:R-:W-:Y:S05]  /*5ff0*/  @!P2 BRA `(.L_x_108) ;  /* 0x000000400094a947 */ /* 0x002fea0003800000 */
.L_x_107:
[----:B------:R-:W-:Y:S05]  /*6000*/  @!P1 BRA `(.L_x_109) ;  /* 0x0000000000309947 */ /* 0x000fea0003800000 */
[----:B----4-:R-:W-:Y:S01]  /*6010*/  ISETP.NE.U32.AND P1, PT, R2, RZ, PT ;  /* 0x000000ff0200720c */ /* 0x010fe20003f25070 */
[----:B------:R-:W2:Y:S01]  /*6020*/  LDCU.64 UR4, c[0x0][0x358] ;  /* 0x00006b00ff0477ac */ /* 0x000ea20008000a00 */
[----:B------:R-:W-:Y:S02]  /*6030*/  IMAD.MOV.U32 R88, RZ, RZ, 0x1 ;  /* 0x00000001ff587424 */ /* 0x000fe400078e00ff */
[----:B------:R-:W-:Y:S11]  /*6040*/  ISETP.NE.AND.EX P1, PT, R3, RZ, PT, P1 ;  /* 0x000000ff0300720c */ /* 0x000ff60003f25310 */
[----:B------:R-:W-:Y:S02]  /*6050*/  @!UPT UIADD3 URZ, UPT, UPT, URZ, URZ, URZ ;  /* 0x000000fffffff290 */ /* 0x000fe4000fffe0ff */
[----:B-1----:R-:W1:Y:S01]  /*6060*/  @P1 LDC.64 R8, c[0x0][0xc88] ;  /* 0x00032200ff081b82 */ /* 0x002e620000000a00 */
[----:B------:R-:W-:Y:S04]  /*6070*/  @P1 IMAD R0, R4, UR44, RZ ;  /* 0x0000002c04001c24 */ /* 0x000fe8000f8e02ff */
[----:B-1----:R-:W-:Y:S04]  /*6080*/  @P1 IMAD.WIDE R8, R0, 0x4, R8 ;  /* 0x0000000400081825 */ /* 0x002fe800078e0208 */
[----:B------:R-:W-:Y:S01]  /*6090*/  HFMA2 R0, -RZ, RZ, 0, 5.9604644775390625e-08 ;  /* 0x00000001ff007431 */ /* 0x000fe200000001ff */
[----:B--2--5:R2:W5:Y:S04]  /*60a0*/  @P1 LDG.E R41, desc[UR4][R8.64] ;  /* 0x0000000408291981 */ /* 0x024568000c1e1900 */
[----:B------:R-:W-:Y:S01]  /*60b0*/  @!P1 PRMT R88, R0, 0x7610, R88 ;  /* 0x0000761000589816 */ /* 0x000fe20000000058 */
[----:B--2---:R-:W3:Y:S06]  /*60c0*/  @!P1 LDC R41, c[0x0][0xc80] ;  /* 0x00032000ff299b82 */ /* 0x004eec0000000800 */
.L_x_109:
[----:B---3-5:R-:W-:Y:S01]  /*60d0*/  @!P0 FSETP.EQ.AND P1, PT, R41, RZ, PT ;  /* 0x000000ff2900820b */ /* 0x028fe20003f22000 */
[----:B------:R-:W-:Y:S01]  /*60e0*/  @!UPT UIADD3 URZ, UPT, UPT, URZ, URZ, URZ ;  /* 0x000000fffffff290 */ /* 0x000fe2000fffe0ff */
[----:B------:R-:W-:Y:S11]  /*60f0*/  @!P0 BRA `(.L_x_110) ;  /* 0x0000000000188947 */ /* 0x000ff60003800000 */
[----:B------:R-:W-:Y:S02]  /*6100*/  LOP3.LUT P0, RZ, R88, 0xff, RZ, 0xc0, !PT ;  /* 0x000000ff58ff7812 */ /* 0x000fe4000780c0ff */
[----:B----4-:R-:W-:Y:S04]  /*6110*/  ISETP.NE.U32.AND P1, PT, R2, RZ, PT ;  /* 0x000000ff0200720c */ /* 0x010fe80003f25070 */
[----:B------:R-:W-:Y:S04]  /*6120*/  ISETP.NE.AND.EX P1, PT, R3, RZ, PT, P1 ;  /* 0x000000ff0300720c */ /* 0x000fe80003f25310 */
[----:B------:R-:W-:Y:S03]  /*6130*/  PLOP3.LUT P1, PT, P1, PT, PT, 0x8, 0x80 ;  /* 0x000000000080781c */ /* 0x000fe60000f2e170 */
[----:B------:R-:W-:Y:S11]  /*6140*/  @P0 FSETP.EQ.AND P1, PT, R41, RZ, PT ;  /* 0x000000ff2900020b */ /* 0x000ff60003f22000 */
[----:B------:R-:W-:Y:S02]  /*6150*/  @!UPT UIADD3 URZ, UPT, UPT, URZ, URZ, URZ ;  /* 0x000000fffffff290 */ /* 0x000fe4000fffe0ff */
.L_x_110:
[----:B------:R-:W-:Y:S01]  /*6160*/  ULEA UR4, UR12, UR24, 0x3 ;  /* 0x000000180c047291 */ /* 0x000fe2000f8e18ff */
[----:B-1----:R-:W-:Y:S02]  /*6170*/  SHF.L.U32 R9, R15, 0x1f, RZ ;  /* 0x0000001f0f097819 */ /* 0x002fe400000006ff */
[----:B------:R-:W-:Y:S04]  /*6180*/  ELECT P0, URZ, PT ;  /* 0x0000000000ff782f */ /* 0x000fe80003800000 */
[----:B------:R-:W-:Y:S02]  /*6190*/  PLOP3.LUT P1, PT, P1, P0, PT, 0xf2, 0x2f ;  /* 0x00000000002f781c */ /* 0x000fe40000f21e72 */
[----:B------:R-:W1:Y:S11]  /*61a0*/  SYNCS.PHASECHK.TRANS64.TRYWAIT P2, [UR4+0x138], R9 ;  /* 0x00013809ff0075a7 */ /* 0x000e760008041104 */
[----:B------:R-:W-:Y:S05]  /*61b0*/  @!P1 IADD3 R8, P0, PT, R16, 0x980, RZ ;  /* 0x0000098010089810 */ /* 0x000fea0007f1e0ff */
[----:B------:R-:W-:Y:S01]  /*61c0*/  @!P1 IMAD.X R6, RZ, RZ, R17, P0 ;  /* 0x000000ffff069224 */ /* 0x000fe200000e0611 */
[----:B-1----:R-:W-:Y:S07]  /*61d0*/  @!P2 BRA `(.L_x_111) ;  /* 0x000000400034a947 */ /* 0x002fee0003800000 */
.L_x_209:
[----:B------:R-:W-:Y:S01]  /*61e0*/  @!P1 R2UR UR7, R6 ;  /* 0x00000000060792ca */ /* 0x000fe200000e0000 */
[----:B------:R-:W-:Y:S01]  /*61f0*/  UIADD3 UR5, UPT, UPT, UR12, 0x1, URZ ;  /* 0x000000010c057890 */ /* 0x000fe2000fffe0ff */
[----:B------:R-:W-:Y:S01]  /*6200*/  @!P1 R2UR UR6, R8 ;  /* 0x00000000080692ca */ /* 0x000fe200000e0000 */
[----:B------:R-:W-:Y:S01]  /*6210*/  UIADD3 UR9, UPT, UPT, UR4, 0x120, URZ ;  /* 0x0000012004097890 */ /* 0x000fe2000fffe0ff */
[----:B------:R-:W-:Y:S01]  /*6220*/  @!P1 IMAD.MOV.U32 R6, RZ, RZ, 0x2000 ;  /* 0x00002000ff069424 */ /* 0x000fe200078e00ff */
[----:B------:R-:W-:Y:S01]  /*6230*/  UISETP.NE.AND UP0, UPT, UR5, 0x3, UPT ;  /* 0x000000030500788c */ /* 0x000fe2000bf05270 */
[----:B------:R-:W-:Y:S01]  /*6240*/  VIADD R14, R14, 0x1 ;  /* 0x000000010e0e7836 */ /* 0x000fe20000000000 */
[----:B------:R-:W-:Y:S01]  /*6250*/  UMOV UR22, 0x0 ;  /* 0x0000000000167882 */ /* 0x000fe20000000000 */
[----:B------:R-:W-:Y:S01]  /*6260*/  UMOV UR23, 0x10000000 ;  /* 0x1000000000177882 */ /* 0x000fe20000000000 */
[----:B------:R-:W-:Y:S04]  /*6270*/  UPRMT UR20, UR55, 0x654, UR9 ;  /* 0x0000065437147896 */ /* 0x000fe80008000009 */
[----:B-1----:R-:W-:Y:S01]  /*6280*/  IMAD.U32 R9, RZ, RZ, UR7 ;  /* 0x00000007ff097e24 */ /* 0x002fe2000f8e00ff */
[----:B------:R-:W-:Y:S01]  /*6290*/  USEL UR7, URZ, 0x1, UP0 ;  /* 0x00000001ff077887 */ /* 0x000fe20008000000 */
[----:B------:R-:W-:Y:S01]  /*62a0*/  IMAD.U32 R8, RZ, RZ, UR6 ;  /* 0x00000006ff087e24 */ /* 0x000fe2000f8e00ff */
[----:B------:R-:W-:Y:S02]  /*62b0*/  USEL UR6, UR5, URZ, UP0 ;  /* 0x000000ff05067287 */ /* 0x000fe40008000000 */
[----:B------:R-:W-:Y:S01]  /*62c0*/  VOTEU.ALL UP0, P1 ;  /* 0x0000000000ff7886 */ /* 0x000fe20000800000 */
[----:B------:R-:W-:Y:S02]  /*62d0*/  @!P1 R2UR UR19, R9 ;  /* 0x00000000091392ca */ /* 0x000fe400000e0000 */
[----:B------:R-:W-:Y:S02]  /*62e0*/  @!P1 R2UR UR18, R8 ;  /* 0x00000000081292ca */ /* 0x000fe400000e0000 */
[----:B------:R-:W-:Y:S01]  /*62f0*/  @!UP0 ULEA UR5, UR12, UR24, 0xd ;  /* 0x000000180c058291 */ /* 0x000fe2000f8e68ff */
[----:B------:R-:W-:Y:S02]  /*6300*/  LOP3.LUT R15, R15, UR7, RZ, 0x3c, !PT ;  /* 0x000000070f0f7c12 */ /* 0x000fe4000f8e3cff */
[----:B------:R-:W-:Y:S01]  /*6310*/  UMOV UR12, UR44 ;  /* 0x0000002c000c7c82 */ /* 0x000fe20008000000 */
[----:B------:R-:W-:Y:S01]  /*6320*/  @!UP0 UIADD3 UR8, UPT, UPT, UR5, 0x200, URZ ;  /* 0x0000020005088890 */ /* 0x000fe2000fffe0ff */
[----:B------:R-:W-:Y:S01]  /*6330*/  SHF.L.U32 R0, R15, 0x1f, RZ ;  /* 0x0000001f0f007819 */ /* 0x000fe200000006ff */
[----:B------:R-:W-:Y:S01]  /*6340*/  VOTEU.ALL UP0, P1 ;  /* 0x0000000000ff7886 */ /* 0x000fe20000800000 */
[----:B------:R-:W-:Y:S06]  /*6350*/  ULEA UR5, UR6, UR24, 0x3 ;  /* 0x0000001806057291 */ /* 0x000fec000f8e18ff */
[----:B------:R1:W-:Y:S01]  /*6360*/  @!UP0 UTMALDG.3D [UR8], [UR18], desc[UR22] ;  /* 0x00001608120085b4 */ /* 0x0003e20008011000 */
[----:B------:R1:W-:Y:S01]  /*6370*/  @!P1 SYNCS.ARRIVE.TRANS64.RED.A0TR RZ, [UR4+0x120], R6 ;  /* 0x00012006ffff99a7 */ /* 0x0003e20008300404 */
[----:B------:R-:W-:Y:S01]  /*6380*/  SYNCS.ARRIVE.TRANS64.RED.A1T0 RZ, [UR20], RZ ;  /* 0x000000ffffff79a7 */ /* 0x000fe20008100414 */
[----:B------:R-:W2:Y:S02]  /*6390*/  SYNCS.PHASECHK.TRANS64.TRYWAIT P0, [UR5+0x138], R0 ;  /* 0x00013800ff0075a7 */ /* 0x000ea40008001105 */
[----:B-12---:R-:W-:Y:S05]  /*63a0*/  @!P0 BRA `(.L_x_112) ;  /* 0x0000003c00d88947 */ /* 0x006fea0003800000 */
.L_x_211:
[----:B------:R-:W-:Y:S01]  /*63b0*/  UIADD3 UR9, UPT, UPT, UR5, 0x120, URZ ;  /* 0x0000012005097890 */ /* 0x000fe2000fffe0ff */
[----:B------:R-:W-:Y:S01]  /*63c0*/  @!P1 IADD3 R6, P0, PT, R16, 0x980, RZ ;  /* 0x0000098010069810 */ /* 0x000fe20007f1e0ff */
[----:B------:R-:W-:Y:S01]  /*63d0*/  UPLOP3.LUT UP3, UPT, UPT, UPT, UPT, 0x80, 0x8 ;  /* 0x000000000008789c */ /* 0x000fe20003f6f070 */
[----:B------:R-:W-:Y:S01]  /*63e0*/  R2UR UR23, R90 ;  /* 0x000000005a1772ca */ /* 0x000fe200000e0000 */
[----:B------:R-:W-:Y:S01]  /*63f0*/  UMOV UR20, 0x0 ;  /* 0x0000000000147882 */ /* 0x000fe20000000000 */
[----:B------:R-:W-:Y:S01]  /*6400*/  @!P1 R2UR UR7, R6 ;  /* 0x00000000060792ca */ /* 0x000fe200000e0000 */
[----:B-1----:R-:W-:Y:S01]  /*6410*/  @!P1 IMAD.X R0, RZ, RZ, R17, P0 ;  /* 0x000000ffff009224 */ /* 0x002fe200000e0611 */
[----:B------:R-:W-:Y:S01]  /*6420*/  UMOV UR21, 0x10000000 ;  /* 0x1000000000157882 */ /* 0x000fe20000000000 */
[----:B------:R-:W-:Y:S01]  /*6430*/  UMOV UR12, UR44 ;  /* 0x0000002c000c7c82 */ /* 0x000fe20008000000 */
[----:B------:R-:W-:Y:S01]  /*6440*/  VOTEU.ALL UP0, P1 ;  /* 0x0000000000ff7886 */ /* 0x000fe20000800000 */
[----:B------:R-:W-:Y:S01]  /*6450*/  R2UR UR22, R91 ;  /* 0x000000005b1672ca */ /* 0x000fe200000e0000 */
[----:B------:R-:W-:Y:S01]  /*6460*/  UMOV UR44, UR26 ;  /* 0x0000001a002c7c82 */ /* 0x000fe20008000000 */
[----:B------:R-:W-:Y:S02]  /*6470*/  @!P1 R2UR UR4, R0 ;  /* 0x00000000000492ca */ /* 0x000fe400000e0000 */
[----:B------:R-:W-:Y:S01]  /*6480*/  @!UP0 UIADD3 UR10, UPT, UPT, UR10, 0x20, URZ ;  /* 0x000000200a0a8890 */ /* 0x000fe2000fffe0ff */
[C---:B------:R-:W-:Y:S01]  /*6490*/  ISETP.NE.AND P0, PT, R14.reuse, 0x2, PT ;  /* 0x000000020e00780c */ /* 0x040fe20003f05270 */
[----:B------:R-:W-:Y:S02]  /*64a0*/  UIADD3 UR25, UPT, UPT, UR13, UR23, URZ ;  /* 0x000000170d197290 */ /* 0x000fe4000fffe0ff */
[----:B------:R-:W-:Y:S01]  /*64b0*/  IMAD.U32 R8, RZ, RZ, UR7 ;  /* 0x00000007ff087e24 */ /* 0x000fe2000f8e00ff */
[----:B------:R-:W-:Y:S02]  /*64c0*/  SEL R0, RZ, 0x1, P0 ;  /* 0x00000001ff007807 */ /* 0x000fe40000000000 */
[----:B------:R-:W-:Y:S02]  /*64d0*/  SEL R14, R14, RZ, P0 ;  /* 0x000000ff0e0e7207 */ /* 0x000fe40000000000 */
[----:B------:R-:W-:Y:S01]  /*64e0*/  @!P1 R2UR UR18, R8 ;  /* 0x00000000081292ca */ /* 0x000fe200000e0000 */
[----:B------:R-:W-:Y:S01]  /*64f0*/  UIADD3 UR27, UPT, UPT, UR14, UR22, URZ ;  /* 0x000000160e1b7290 */ /* 0x000fe2000fffe0ff */
[----:B------:R-:W-:Y:S01]  /*6500*/  IMAD.U32 R9, RZ, RZ, UR4 ;  /* 0x00000004ff097e24 */ /* 0x000fe2000f8e00ff */
[----:B------:R-:W-:Y:S01]  /*6510*/  @!UP0 ULEA UR4, UR6, UR24, 0xd ;  /* 0x0000001806048291 */ /* 0x000fe2000f8e68ff */
[----:B------:R-:W-:Y:S03]  /*6520*/  LOP3.LUT R13, R13, R0, RZ, 0x3c, !PT ;  /* 0x000000000d0d7212 */ /* 0x000fe600078e3cff */
[----:B------:R-:W-:Y:S01]  /*6530*/  @!P1 R2UR UR19, R9 ;  /* 0x00000000091392ca */ /* 0x000fe200000e0000 */
[----:B------:R-:W-:Y:S01]  /*6540*/  @!UP0 UIADD3 UR8, UPT, UPT, UR4, 0x200, URZ ;  /* 0x0000020004088890 */ /* 0x000fe2000fffe0ff */
[----:B------:R-:W-:Y:S01]  /*6550*/  VOTEU.ALL UP0, P1 ;  /* 0x0000000000ff7886 */ /* 0x000fe20000800000 */
[----:B------:R-:W-:Y:S10]  /*6560*/  UPRMT UR4, UR55, 0x654, UR9 ;  /* 0x0000065437047896 */ /* 0x000ff40008000009 */
[----:B------:R1:W-:Y:S01]  /*6570*/  @!UP0 UTMALDG.3D [UR8], [UR18], desc[UR20] ;  /* 0x00001408120085b4 */ /* 0x0003e20008011000 */
[----:B------:R3:W-:Y:S01]  /*6580*/  @!P1 SYNCS.ARRIVE.TRANS64.RED.A0TR RZ, [UR5+0x120], R7 ;  /* 0x00012007ffff99a7 */ /* 0x0007e20008300405 */
[----:B------:R-:W-:Y:S01]  /*6590*/  SYNCS.ARRIVE.TRANS64.RED.A1T0 RZ, [UR4], RZ ;  /* 0x000000ffffff79a7 */ /* 0x000fe20008100404 */
[----:B------:R-:W-:Y:S04]  /*65a0*/  UIADD3 UR4, UPT, UPT, UR6, 0x1, URZ ;  /* 0x0000000106047890 */ /* 0x000fe8000fffe0ff */
[----:B------:R-:W-:Y:S04]  /*65b0*/  UISETP.NE.AND UP0, UPT, UR4, 0x3, UPT ;  /* 0x000000030400788c */ /* 0x000fe8000bf05270 */
[----:B------:R-:W-:Y:S06]  /*65c0*/  USEL UR5, URZ, 0x1, UP0 ;  /* 0x00000001ff057887 */ /* 0x000fec0008000000 */
[----:B------:R-:W-:Y:S01]  /*65d0*/  LOP3.LUT R15, R15, UR5, RZ, 0x3c, !PT ;  /* 0x000000050f0f7c12 */ /* 0x000fe2000f8e3cff */
[----:B-1----:R-:W-:Y:S01]  /*65e0*/  USEL UR12, UR4, URZ, UP0 ;  /* 0x000000ff040c7287 */ /* 0x002fe20008000000 */
[----:B------:R-:W-:Y:S11]  /*65f0*/  BRA.U UP1, `(.L_x_113) ;  /* 0xfffffff101f07547 */ /* 0x000ff6000b83ffff */
[----:B------:R-:W-:Y:S01]  /*6600*/  UIADD3 UR24, UPT, UPT, UR24, 0x138, URZ ;  /* 0x0000013818187890 */ /* 0x000fe2000fffe0ff */
[----:B----4-:R-:W-:-:S03]  /*6610*/  SHF.L.U32 R3, R15, 0x1f, RZ ;  /* 0x0000001f0f037819 */ /* 0x010fc600000006ff */
[----:B------:R-:W-:-:S09]  /*6620*/  ULEA UR4, UR12, UR24, 0x3 ;  /* 0x000000180c047291 */ /* 0x000fd2000f8e18ff */
[----:B------:R-:W1:Y:S02]  /*6630*/  SYNCS.PHASECHK.TRANS64.TRYWAIT P0, [UR4], R3 ;  /* 0x00000003ff0075a7 */ /* 0x000e640008001104 */
[----:B-1----:R-:W-:Y:S05]  /*6640*/  @!P0 BRA `(.L_x_114) ;  /* 0x0000003c00488947 */ /* 0x002fea0003800000 */
.L_x_213:
        /* <DEDUP_REMOVED lines=9> */
.L_x_215:
        /* <DEDUP_REMOVED lines=8> */
.L_x_116:
[----:B-1----:R1:W2:Y:S02]  /*6760*/  SYNCS.PHASECHK.TRANS64.TRYWAIT P0, [R0+URZ], R3 ;  /* 0x00000003000075a7 */ /* 0x0022a400080011ff */
[----:B--2---:R-:W-:Y:S05]  /*6770*/  @!P0 NANOSLEEP.SYNCS 0x989680 ;  /* 0x009896800000895d */ /* 0x004fea0003900000 */
[----:B------:R-:W2:Y:S02]  /*6780*/  @!P0 SYNCS.PHASECHK.TRANS64 P0, [R0+URZ], R3 ;  /* 0x00000003000085a7 */ /* 0x000ea400080010ff */
[----:B--2---:R-:W-:Y:S05]  /*6790*/  @P0 EXIT ;  /* 0x000000000000094d */ /* 0x004fea0003800000 */
[----:B------:R-:W-:Y:S05]  /*67a0*/  BRA `(.L_x_116) ;  /* 0xfffffffc00ec7947 */ /* 0x000fea000383ffff */
.L_x_104:
[----:B------:R-:W-:-:S06]  /*67b0*/  UISETP.GE.AND UP0, UPT, UR24, 0x4, UPT ;  /* 0x000000041800788c */ /* 0x000fcc000bf06270 */
[----:B------:R-:W-:-:S13]  /*67c0*/  PLOP3.LUT P0, PT, PT, PT, UP0, 0x80, 0x8 ;  /* 0x000000000008781c */ /* 0x000fda0003f0f008 */
[----:B------:R-:W-:Y:S05]  /*67d0*/  @!P0 EXIT ;  /* 0x000000000000894d */ /* 0x000fea0003800000 */
[----:B------:R-:W-:Y:S01]  /*67e0*/  BAR.SYNC.DEFER_BLOCKING 0x6, 0xa0 ;  /* 0x0182800000007b1d */ /* 0x000fe20000010000 */
[C---:B------:R-:W-:Y:S01]  /*67f0*/  IMAD.SHL.U32 R5, R95.reuse, 0x20, RZ ;  /* 0x000000205f057824 */ /* 0x040fe200078e00ff */
[C---:B------:R-:W-:Y:S01]  /*6800*/  LOP3.LUT R96, R95.reuse, 0x2, RZ, 0xc0, !PT ;  /* 0x000000025f607812 */ /* 0x040fe200078ec0ff */
[C---:B------:R-:W-:Y:S01]  /*6810*/  IMAD.SHL.U32 R100, R95.reuse, 0x4, RZ ;  /* 0x000000045f647824 */ /* 0x040fe200078e00ff */
[C---:B------:R-:W-:Y:S01]  /*6820*/  LOP3.LUT R101, R95.reuse, 0x60, RZ, 0xc0, !PT ;  /* 0x000000605f657812 */ /* 0x040fe200078ec0ff */
[----:B------:R-:W-:Y:S01]  /*6830*/  IMAD.U32 R37, R95, 0x10000, RZ ;  /* 0x000100005f257824 */ /* 0x000fe200078e00ff */
[----:B------:R-:W-:Y:S02]  /*6840*/  UMOV UR47, 0x400 ;  /* 0x00000400002f7882 */ /* 0x000fe40000000000 */
[----:B------:R-:W1:Y:S01]  /*6850*/  LDC.64 R80, c[0x0][0xc88] ;  /* 0x00032200ff507b82 */ /* 0x000e620000000a00 */
[----:B------:R-:W-:Y:S01]  /*6860*/  ULEA UR47, UR55, UR47, 0x18 ;  /* 0x0000002f372f7291 */ /* 0x000fe2000f8ec0ff */
[----:B------:R-:W-:Y:S01]  /*6870*/  LOP3.LUT R7, R5, 0xc0, RZ, 0xc0, !PT ;  /* 0x000000c005077812 */ /* 0x000fe200078ec0ff */
[----:B------:R-:W-:Y:S01]  /*6880*/  HFMA2 R36, -RZ, RZ, 0, 0 ;  /* 0x00000000ff247431 */ /* 0x000fe200000001ff */
[----:B------:R-:W-:Y:S01]  /*6890*/  LOP3.LUT R95, R95, 0x4, RZ, 0xc0, !PT ;  /* 0x000000045f5f7812 */ /* 0x000fe200078ec0ff */
[----:B------:R-:W-:Y:S01]  /*68a0*/  UIADD3 UR4, UPT, UPT, UR47, 0x200, URZ ;  /* 0x000002002f047890 */ /* 0x000fe2000fffe0ff */
[----:B------:R-:W-:Y:S01]  /*68b0*/  LOP3.LUT R100, R7, 0x18, R100, 0xf8, !PT ;  /* 0x0000001807647812 */ /* 0x000fe200078ef864 */
[----:B------:R-:W-:Y:S01]  /*68c0*/  IMAD.MOV.U32 R98, RZ, RZ, RZ ;  /* 0x000000ffff627224 */ /* 0x000fe200078e00ff */
[----:B------:R-:W2:Y:S01]  /*68d0*/  LDC.64 R82, c[0x0][0xc90] ;  /* 0x00032400ff527b82 */ /* 0x000ea20000000a00 */
[----:B------:R-:W-:Y:S01]  /*68e0*/  LOP3.LUT R37, R37, 0x600000, RZ, 0xc0, !PT ;  /* 0x0060000025257812 */ /* 0x000fe200078ec0ff */
[----:B------:R-:W-:Y:S01]  /*68f0*/  IMAD.MOV.U32 R94, RZ, RZ, RZ ;  /* 0x000000ffff5e7224 */ /* 0x000fe200078e00ff */
[C---:B------:R-:W-:Y:S01]  /*6900*/  IADD3 R99, PT, PT, -R95.reuse, 0x2, RZ ;  /* 0x000000025f637810 */ /* 0x040fe20007ffe1ff */
[----:B------:R-:W-:Y:S01]  /*6910*/  IMAD.MOV R96, RZ, RZ, -R96 ;  /* 0x000000ffff607224 */ /* 0x000fe200078e0a60 */
[----:B------:R-:W-:Y:S01]  /*6920*/  LOP3.LUT R100, R100, 0xf20, R5, 0xf8, !PT ;  /* 0x00000f2064647812 */ /* 0x000fe200078ef805 */
[----:B------:R-:W-:Y:S01]  /*6930*/  IMAD.U32 R103, RZ, RZ, UR4 ;  /* 0x00000004ff677e24 */ /* 0x000fe2000f8e00ff */
[----:B------:R-:W-:Y:S01]  /*6940*/  MOV R97, RZ ;  /* 0x000000ff00617202 */ /* 0x000fe20000000f00 */
[----:B------:R-:W3:Y:S01]  /*6950*/  LDC.64 R78, c[0x0][0xcb0] ;  /* 0x00032c00ff4e7b82 */ /* 0x000ee20000000a00 */
[----:B------:R-:W4:Y:S01]  /*6960*/  LDS R0, [UR47+0x1f0] ;  /* 0x0001f02fff007984 */ /* 0x000f220008000800 */
[----:B------:R-:W-:Y:S01]  /*6970*/  IADD3 R95, PT, PT, -R95, RZ, RZ ;  /* 0x000000ff5f5f7210 */ /* 0x000fe20007ffe1ff */
[----:B------:R-:W-:Y:S01]  /*6980*/  IMAD.SHL.U32 R99, R99, 0x10, RZ ;  /* 0x0000001063637824 */ /* 0x000fe200078e00ff */
[----:B------:R-:W-:Y:S01]  /*6990*/  LEA R100, R100, UR4, 0x1 ;  /* 0x0000000464647c11 */ /* 0x000fe2000f8e08ff */
[----:B------:R-:W1:Y:S03]  /*69a0*/  LDCU UR63, c[0x0][0x370] ;  /* 0x00006e00ff3f77ac */ /* 0x000e660008000800 */
[----:B------:R-:W1:Y:S01]  /*69b0*/  LDC.64 R76, c[0x0][0xca8] ;  /* 0x00032a00ff4c7b82 */ /* 0x000e620000000a00 */
[----:B------:R-:W-:Y:S01]  /*69c0*/  UMOV UR54, 0x1 ;  /* 0x0000000100367882 */ /* 0x000fe20000000000 */
[----:B------:R-:W-:Y:S01]  /*69d0*/  UMOV UR46, URZ ;  /* 0x000000ff002e7c82 */ /* 0x000fe20008000000 */
[----:B------:R-:W1:Y:S01]  /*69e0*/  LDCU UR42, c[0x0][0xf0c] ;  /* 0x0001e180ff2a77ac */ /* 0x000e620008000800 */
[----:B------:R-:W1:Y:S01]  /*69f0*/  LDCU UR38, c[0x0][0xf30] ;  /* 0x0001e600ff2677ac */ /* 0x000e620008000800 */
[----:B------:R-:W1:Y:S01]  /*6a00*/  LDCU.64 UR60, c[0x0][0xc88] ;  /* 0x00019100ff3c77ac */ /* 0x000e620008000a00 */
[----:B------:R-:W1:Y:S01]  /*6a10*/  LDCU.64 UR40, c[0x0][0xf28] ;  /* 0x0001e500ff2877ac */ /* 0x000e620008000a00 */
[----:B------:R-:W1:Y:S01]  /*6a20*/  LDCU.128 UR56, c[0x0][0xf10] ;  /* 0x0001e200ff3877ac */ /* 0x000e620008000c00 */
[----:B------:R-:W1:Y:S01]  /*6a30*/  LDCU UR62, c[0x0][0x374] ;  /* 0x00006e80ff3e77ac */ /* 0x000e620008000800 */
[----:B------:R-:W-:Y:S01]  /*6a40*/  UMOV UR53, URZ ;  /* 0x000000ff00357c82 */ /* 0x000fe20008000000 */
[----:B------:R-:W-:Y:S01]  /*6a50*/  UMOV UR52, URZ ;  /* 0x000000ff00347c82 */ /* 0x000fe20008000000 */
[----:B--2-4-:R-:W-:-:S07]  /*6a60*/  IMAD.IADD R37, R0, 0x1, R37 ;  /* 0x0000000100257824 */ /* 0x014fce00078e0225 */
.L_x_147:
[C---:B------:R-:W-:Y:S02]  /*6a70*/  LEA R0, R94.reuse, UR47, 0x3 ;  /* 0x0000002f5e007c11 */ /* 0x040fe4000f8e18ff */
[----:B------:R-:W-:Y:S02]  /*6a80*/  SHF.L.U32 R3, R97, 0x1f, RZ ;  /* 0x0000001f61037819 */ /* 0x000fe400000006ff */
[----:B------:R-:W-:Y:S02]  /*6a90*/  LEA R5, R94, UR47, 0x4 ;  /* 0x0000002f5e057c11 */ /* 0x000fe4000f8e20ff */
[----:B------:R-:W2:Y:S02]  /*6aa0*/  SYNCS.PHASECHK.TRANS64.TRYWAIT P0, [R0+URZ+0x160], R3 ;  /* 0x00016003000075a7 */ /* 0x000ea400080011ff */
[----:B-12---:R-:W-:Y:S05]  /*6ab0*/  @!P0 BRA `(.L_x_117) ;  /* 0x00000038005c8947 */ /* 0x006fea0003800000 */
.L_x_216:
[----:B------:R-:W-:Y:S01]  /*6ac0*/  R2UR UR7, R102 ;  /* 0x00000000660772ca */ /* 0x000fe200000e0000 */
[----:B------:R-:W4:Y:S01]  /*6ad0*/  LDS.128 R4, [R5+0x1d0] ;  /* 0x0001d00005047984 */ /* 0x000f220000000c00 */
[----:B--2---:R-:W-:Y:S01]  /*6ae0*/  VIADD R0, R0, 0x170 ;  /* 0x0000017000007836 */ /* 0x004fe20000000000 */
[----:B------:R-:W-:Y:S04]  /*6af0*/  UISETP.GE.AND UP0, UPT, UR39, 0x1, UPT ;  /* 0x000000012700788c */ /* 0x000fe8000bf06270 */
[----:B------:R-:W-:Y:S01]  /*6b00*/  PRMT R0, RZ, 0x654, R0 ;  /* 0x00000654ff007816 */ /* 0x000fe20000000000 */
[----:B------:R-:W-:Y:S01]  /*6b10*/  @!PT LDS RZ, [RZ] ;  /* 0x00000000fffff984 */ /* 0x000fe20000000800 */
[----:B------:R-:W-:Y:S01]  /*6b20*/  @!PT LDS RZ, [RZ] ;  /* 0x00000000fffff984 */ /* 0x000fe20000000800 */
[----:B------:R-:W-:Y:S01]  /*6b30*/  @!PT LDS RZ, [RZ] ;  /* 0x00000000fffff984 */ /* 0x000fe20000000800 */
[----:B------:R-:W-:Y:S01]  /*6b40*/  @!PT LDS RZ, [RZ] ;  /* 0x00000000fffff984 */ /* 0x000fe20000000800 */
[----:B------:R2:W-:Y:S06]  /*6b50*/  MEMBAR.ALL.CTA ;  /* 0x0000000000007992 */ /* 0x0005ec0000008000 */
[----:B--2---:R-:W2:Y:S02]  /*6b60*/  FENCE.VIEW.ASYNC.S ;  /* 0x00000000000073c6 */ /* 0x004ea40000000000 */
[----:B--2---:R2:W-:Y:S01]  /*6b70*/  SYNCS.ARRIVE.TRANS64.RED.A1T0 RZ, [R0+URZ], RZ ;  /* 0x000000ff00ff79a7 */ /* 0x0045e200081004ff */
[----:B----4-:R-:W-:Y:S11]  /*6b80*/  LOP3.LUT P0, RZ, R6, 0x1, RZ, 0xc0, !PT ;  /* 0x0000000106ff7812 */ /* 0x010ff6000780c0ff */
[----:B------:R-:W-:Y:S02]  /*6b90*/  @!UPT UIADD3 URZ, UPT, UPT, URZ, URZ, URZ ;  /* 0x000000fffffff290 */ /* 0x000fe4000fffe0ff */
[----:B------:R-:W-:Y:S01]  /*6ba0*/  VOTEU.ANY UP1, P0 ;  /* 0x0000000000ff7886 */ /* 0x000fe20000020100 */
[----:B------:R-:W-:Y:S01]  /*6bb0*/  PLOP3.LUT P0, PT, PT, PT, UP1, 0x80, 0x8 ;  /* 0x000000000008781c */ /* 0x000fe20003f0f018 */
[----:B------:R-:W-:Y:S06]  /*6bc0*/  UP2UR UR4, UPR, URZ, 0x2 ;  /* 0x00000002ff047883 */ /* 0x000fec0008000000 */
[----:B------:R-:W-:Y:S06]  /*6bd0*/  IMAD.U32 R108, RZ, RZ, UR4 ;  /* 0x00000004ff6c7e24 */ /* 0x000fec000f8e00ff */
[----:B------:R-:W-:Y:S02]  /*6be0*/  @P0 SHF.R.U32.HI R2, RZ, 0x10, R5 ;  /* 0x00000010ff020819 */ /* 0x000fe40000011605 */
[----:B------:R-:W-:Y:S02]  /*6bf0*/  @P0 MOV R3, R4 ;  /* 0x0000000400030202 */ /* 0x000fe40000000f00 */
[----:B------:R-:W-:Y:S02]  /*6c00*/  @P0 R2UR UR4, R2 ;  /* 0x00000000020402ca */ /* 0x000fe400000e0000 */
[----:B------:R-:W-:Y:S02]  /*6c10*/  @P0 LOP3.LUT R4, R5, 0xffff, RZ, 0xc0, !PT ;  /* 0x0000ffff05040812 */ /* 0x000fe400078ec0ff */
[----:B------:R-:W-:Y:S02]  /*6c20*/  @P0 R2UR UR6, R3 ;  /* 0x00000000030602ca */ /* 0x000fe400000e0000 */
[----:B------:R-:W-:Y:S07]  /*6c30*/  @P0 R2UR UR5, R4 ;  /* 0x00000000040502ca */ /* 0x000fee00000e0000 */
[----:B------:R-:W-:Y:S02]  /*6c40*/  @UP1 UMOV UR7, UR4 ;  /* 0x0000000400071c82 */ /* 0x000fe40008000000 */
[----:B------:R-:W-:Y:S02]  /*6c50*/  IMAD.U32 R102, RZ, RZ, UR7 ;  /* 0x00000007ff667e24 */ /* 0x000fe4000f8e00ff */
[----:B------:R-:W-:Y:S02]  /*6c60*/  @UP1 UMOV UR37, UR6 ;  /* 0x0000000600251c82 */ /* 0x000fe40008000000 */
[----:B------:R-:W-:Y:S01]  /*6c70*/  @UP1 UMOV UR36, UR5 ;  /* 0x0000000500241c82 */ /* 0x000fe20008000000 */
[----:B--2---:R-:W-:Y:S05]  /*6c80*/  BRA.U !UP0, `(.L_x_118) ;  /* 0x0000000108cc7547 */ /* 0x004fea000b800000 */
[----:B------:R-:W2:Y:S01]  /*6c90*/  LDCU UR12, c[0x0][0xf20] ;  /* 0x0001e400ff0c77ac */ /* 0x000ea20008000800 */
[----:B-1----:R-:W-:Y:S02]  /*6ca0*/  UIMAD.WIDE.U32 UR4, UR62, UR59, URZ ;  /* 0x0000003b3e0472a5 */ /* 0x002fe4000f8e00ff */
[----:B------:R-:W-:Y:S02]  /*6cb0*/  UIMAD.WIDE.U32 UR6, UR63, UR56, URZ ;  /* 0x000000383f0672a5 */ /* 0x000fe4000f8e00ff */
[----:B------:R-:W-:Y:S02]  /*6cc0*/  UISETP.NE.AND UP0, UPT, UR58, 0x1, UPT ;  /* 0x000000013a00788c */ /* 0x000fe4000bf05270 */
[----:B------:R-:W-:Y:S02]  /*6cd0*/  UIMAD.WIDE.U32 UR8, UR36, UR59, URZ ;  /* 0x0000003b240872a5 */ /* 0x000fe4000f8e00ff */
[----:B------:R-:W-:Y:S02]  /*6ce0*/  UIMAD.WIDE.U32 UR10, UR37, UR56, URZ ;  /* 0x00000038250a72a5 */ /* 0x000fe4000f8e00ff */
[----:B------:R-:W-:Y:S02]  /*6cf0*/  UISETP.NE.AND UP1, UPT, UR42, 0x1, UPT ;  /* 0x000000012a00788c */ /* 0x000fe4000bf25270 */
[----:B------:R-:W-:Y:S01]  /*6d00*/  UISETP.NE.AND UP2, UPT, UR39, 0x1, UPT ;  /* 0x000000012700788c */ /* 0x000fe2000bf45270 */
[----:B------:R-:W-:Y:S02]  /*6d10*/  UMOV UR4, UR5 ;  /* 0x0000000500047c82 */ /* 0x000fe40008000000 */
[----:B--2---:R-:W-:Y:S03]  /*6d20*/  USHF.R.U32.HI UR5, URZ, UR12, UR4 ;  /* 0x0000000cff057299 */ /* 0x004fe60008011604 */
[----:B------:R-:W-:Y:S02]  /*6d30*/  UMOV UR4, UR7 ;  /* 0x0000000700047c82 */ /* 0x000fe40008000000 */
[----:B------:R-:W-:Y:S02]  /*6d40*/  USHF.R.U32.HI UR7, URZ, UR57, UR4 ;  /* 0x00000039ff077299 */ /* 0x000fe40008011604 */
[----:B------:R-:W-:Y:S02]  /*6d50*/  USEL UR4, UR62, UR5, !UP0 ;  /* 0x000000053e047287 */ /* 0x000fe4000c000000 */
[----:B------:R-:W-:Y:S01]  /*6d60*/  USEL UR7, UR63, UR7, !UP1 ;  /* 0x000000073f077287 */ /* 0x000fe2000c800000 */
[----:B------:R-:W-:Y:S01]  /*6d70*/  UMOV UR5, UR9 ;  /* 0x0000000900057c82 */ /* 0x000fe20008000000 */
[----:B------:R-:W-:Y:S02]  /*6d80*/  UIMAD.WIDE.U32 UR8, UR4, UR40, URZ ;  /* 0x00000028040872a5 */ /* 0x000fe4000f8e00ff */
[----:B------:R-:W-:Y:S03]  /*6d90*/  USHF.R.U32.HI UR6, URZ, UR12, UR5 ;  /* 0x0000000cff067299 */ /* 0x000fe60008011605 */
[----:B------:R-:W-:Y:S01]  /*6da0*/  UMOV UR5, UR11 ;  /* 0x0000000b00057c82 */ /* 0x000fe20008000000 */
[----:B------:R-:W-:Y:S02]  /*6db0*/  UIMAD.WIDE.U32 UR10, UR7, UR40, URZ ;  /* 0x00000028070a72a5 */ /* 0x000fe4000f8e00ff */
[----:B------:R-:W-:Y:S02]  /*6dc0*/  USHF.R.U32.HI UR12, URZ, UR57, UR5 ;  /* 0x00000039ff0c7299 */ /* 0x000fe40008011605 */
[----:B------:R-:W-:Y:S01]  /*6dd0*/  USEL UR6, UR36, UR6, !UP0 ;  /* 0x0000000624067287 */ /* 0x000fe2000c000000 */
[----:B------:R-:W-:Y:S02]  /*6de0*/  UMOV UR5, UR9 ;  /* 0x0000000900057c82 */ /* 0x000fe40008000000 */
[----:B------:R-:W-:Y:S01]  /*6df0*/  UMOV UR10, UR11 ;  /* 0x0000000b000a7c82 */ /* 0x000fe20008000000 */
[----:B------:R-:W-:Y:S02]  /*6e00*/  @UP2 USHF.R.U32.HI UR4, URZ, UR41, UR5 ;  /* 0x00000029ff042299 */ /* 0x000fe40008011605 */
[----:B------:R-:W-:Y:S02]  /*6e10*/  @UP2 USHF.R.U32.HI UR7, URZ, UR41, UR10 ;  /* 0x00000029ff072299 */ /* 0x000fe4000801160a */
[----:B------:R-:W-:Y:S02]  /*6e20*/  UIMAD UR4, UR39, UR4, URZ ;  /* 0x00000004270472a4 */ /* 0x000fe4000f8e02ff */
[----:B------:R-:W-:Y:S02]  /*6e30*/  UIMAD.WIDE.U32 UR10, UR6, UR40, URZ ;  /* 0x00000028060a72a5 */ /* 0x000fe4000f8e00ff */
[----:B------:R-:W-:Y:S02]  /*6e40*/  USEL UR5, UR37, UR12, !UP1 ;  /* 0x0000000c25057287 */ /* 0x000fe4000c800000 */
[----:B------:R-:W-:Y:S02]  /*6e50*/  UIMAD UR8, UR39, UR7, URZ ;  /* 0x00000007270872a4 */ /* 0x000fe4000f8e02ff */
[----:B------:R-:W-:Y:S03]  /*6e60*/  UISETP.GE.AND UP0, UPT, UR6, UR4, UPT ;  /* 0x000000040600728c */ /* 0x000fe6000bf06270 */
[----:B------:R-:W-:Y:S01]  /*6e70*/  UMOV UR4, UR11 ;  /* 0x0000000b00047c82 */ /* 0x000fe20008000000 */
[----:B------:R-:W-:Y:S02]  /*6e80*/  UISETP.GE.OR UP0, UPT, UR5, UR8, UP0 ;  /* 0x000000080500728c */ /* 0x000fe40008706670 */
[----:B------:R-:W-:Y:S02]  /*6e90*/  USHF.R.U32.HI UR4, URZ, UR41, UR4 ;  /* 0x00000029ff047299 */ /* 0x000fe40008011604 */
[----:B------:R-:W-:Y:S02]  /*6ea0*/  UIMAD.WIDE.U32 UR8, UR5, UR40, URZ ;  /* 0x00000028050872a5 */ /* 0x000fe4000f8e00ff */
[----:B------:R-:W-:Y:S02]  /*6eb0*/  USEL UR11, UR6, UR4, !UP2 ;  /* 0x00000004060b7287 */ /* 0x000fe4000d000000 */
[----:B------:R-:W-:Y:S02]  /*6ec0*/  UIADD3 UR8, UPT, UPT, -UR5, URZ, URZ ;  /* 0x000000ff05087290 */ /* 0x000fe4000fffe1ff */
[----:B------:R-:W-:Y:S01]  /*6ed0*/  UIADD3 UR10, UPT, UPT, -UR11, URZ, URZ ;  /* 0x000000ff0b0a7290 */ /* 0x000fe2000fffe1ff */
[----:B------:R-:W-:Y:S01]  /*6ee0*/  @!UP0 UMOV UR4, UR9 ;  /* 0x0000000900048c82 */ /* 0x000fe20008000000 */
[----:B------:R-:W-:Y:S02]  /*6ef0*/  UIADD3 UR9, UPT, UPT, -UR6, URZ, URZ ;  /* 0x000000ff06097290 */ /* 0x000fe4000fffe1ff */
[----:B------:R-:W-:Y:S02]  /*6f00*/  @!UP0 USHF.R.U32.HI UR4, URZ, UR41, UR4 ;  /* 0x00000029ff048299 */ /* 0x000fe40008011604 */
[----:B------:R-:W-:Y:S02]  /*6f10*/  UIMAD UR10, UR39, UR10, UR6 ;  /* 0x0000000a270a72a4 */ /* 0x000fe4000f8e0206 */
[----:B------:R-:W-:Y:S04]  /*6f20*/  @!UP0 USEL UR4, UR5, UR4, !UP2 ;  /* 0x0000000405048287 */ /* 0x000fe8000d000000 */
[----:B------:R-:W-:Y:S02]  /*6f30*/  @!UP0 UIMAD UR10, UR7, UR10, UR4 ;  /* 0x0000000a070a82a4 */ /* 0x000fe4000f8e0204 */
[----:B------:R-:W-:Y:S02]  /*6f40*/  @!UP0 UIADD3 UR11, UPT, UPT, UR11, -UR4, URZ ;  /* 0x800000040b0b8290 */ /* 0x000fe4000fffe0ff */
[----:B------:R-:W-:Y:S02]  /*6f50*/  UIMAD UR7, UR42, UR8, UR37 ;  /* 0x000000082a0772a4 */ /* 0x000fe4000f8e0225 */
[----:B------:R-:W-:Y:S02]  /*6f60*/  @!UP0 UIMAD UR6, UR11, UR39, UR5 ;  /* 0x000000270b0682a4 */ /* 0x000fe4000f8e0205 */
[----:B------:R-:W-:Y:S01]  /*6f70*/  UIMAD UR4, UR58, UR9, UR36 ;  /* 0x000000093a0472a4 */ /* 0x000fe2000f8e0224 */
[----:B------:R-:W-:Y:S02]  /*6f80*/  @!UP0 UMOV UR5, UR10 ;  /* 0x0000000a00058c82 */ /* 0x000fe40008000000 */
[----:B------:R-:W-:Y:S02]  /*6f90*/  UIMAD UR37, UR5, UR42, UR7 ;  /* 0x0000002a052572a4 */ /* 0x000fe4000f8e0207 */
[----:B------:R-:W-:Y:S11]  /*6fa0*/  UIMAD UR36, UR6, UR58, UR4 ;  /* 0x0000003a062472a4 */ /* 0x000ff6000f8e0204 */
[----:B------:R-:W-:Y:S01]  /*6fb0*/  @!UPT UIADD3 URZ, UPT, UPT, URZ, URZ, URZ ;  /* 0x000000fffffff290 */ /* 0x000fe2000fffe0ff */
.L_x_118:
[----:B-1----:R-:W-:Y:S01]  /*6fc0*/  UISETP.NE.AND UP0, UPT, UR38, 0x1, UPT ;  /* 0x000000012600788c */ /* 0x002fe2000bf05270 */
[----:B------:R-:W-:Y:S01]  /*6fd0*/  R2UR UR11, R103 ;  /* 0x00000000670b72ca */ /* 0x000fe200000e0000 */
[----:B------:R-:W-:Y:S01]  /*6fe0*/  USHF.L.U32 UR50, UR27, 0x7, URZ ;  /* 0x000000071b327899 */ /* 0x000fe200080006ff */
[----:B------:R-:W-:Y:S01]  /*6ff0*/  IADD3 R94, PT, PT, R94, 0x1, RZ ;  /* 0x000000015e5e7810 */ /* 0x000fe20007ffe0ff */
[----:B------:R-:W-:Y:S07]  /*7000*/  USHF.L.U32 UR49, UR25, 0x6, URZ ;  /* 0x0000000619317899 */ /* 0x000fee00080006ff */
[----:B------:R-:W1:Y:S01]  /*7010*/  @!UP0 LDCU.128 UR12, c[0x0][0xf10] ;  /* 0x0001e200ff0c87ac */ /* 0x000e620008000c00 */
[----:B------:R-:W2:Y:S01]  /*7020*/  @!UP0 LDCU UR5, c[0x0][0xf0c] ;  /* 0x0001e180ff0587ac */ /* 0x000ea20008000800 */
[----:B------:R-:W4:Y:S01]  /*7030*/  @!UP0 LDCU UR10, c[0x0][0xf20] ;  /* 0x0001e400ff0a87ac */ /* 0x000f220008000800 */
[----:B-1----:R-:W-:Y:S02]  /*7040*/  UIMAD.WIDE.U32 UR8, UR37, UR12, URZ ;  /* 0x0000000c250872a5 */ /* 0x002fe4000f8e00ff */
[----:B------:R-:W-:Y:S02]  /*7050*/  UIMAD.WIDE.U32 UR6, UR36, UR15, URZ ;  /* 0x0000000f240672a5 */ /* 0x000fe4000f8e00ff */
[----:B------:R-:W-:Y:S03]  /*7060*/  @!UP0 UISETP.NE.AND UP1, UPT, UR14, 0x1, UPT ;  /* 0x000000010e00888c */ /* 0x000fe6000bf25270 */
[----:B------:R-:W-:Y:S01]  /*7070*/  @!UP0 UMOV UR4, UR9 ;  /* 0x0000000900048c82 */ /* 0x000fe20008000000 */
[----:B--2---:R-:W-:Y:S02]  /*7080*/  @!UP0 UISETP.NE.AND UP2, UPT, UR5, 0x1, UPT ;  /* 0x000000010500888c */ /* 0x004fe4000bf45270 */
[----:B------:R-:W-:Y:S01]  /*7090*/  @!UP0 USHF.R.U32.HI UR4, URZ, UR13, UR4 ;  /* 0x0000000dff048299 */ /* 0x000fe20008011604 */
[----:B------:R-:W-:Y:S02]  /*70a0*/  @!UP0 UMOV UR6, UR7 ;  /* 0x0000000700068c82 */ /* 0x000fe40008000000 */
[----:B----4-:R-:W-:Y:S02]  /*70b0*/  @!UP0 USHF.R.U32.HI UR6, URZ, UR10, UR6 ;  /* 0x0000000aff068299 */ /* 0x010fe40008011606 */
[----:B------:R-:W-:Y:S02]  /*70c0*/  @!UP0 USEL UR7, UR37, UR4, !UP2 ;  /* 0x0000000425078287 */ /* 0x000fe4000d000000 */
[----:B------:R-:W-:Y:S04]  /*70d0*/  @!UP0 USEL UR6, UR36, UR6, !UP1 ;  /* 0x0000000624068287 */ /* 0x000fe8000c800000 */
[----:B------:R-:W-:Y:S02]  /*70e0*/  @!UP0 UIADD3 UR4, UPT, UPT, -UR7, UR6, URZ ;  /* 0x0000000607048290 */ /* 0x000fe4000fffe1ff */
[----:B------:R-:W-:Y:S02]  /*70f0*/  @!UP0 UIADD3 UR6, UPT, UPT, UR7, -UR6, URZ ;  /* 0x8000000607068290 */ /* 0x000fe4000fffe0ff */
[----:B------:R-:W-:Y:S02]  /*7100*/  @!UP0 UIMAD UR37, UR4, UR5, UR37 ;  /* 0x00000005042582a4 */ /* 0x000fe4000f8e0225 */
[----:B------:R-:W-:Y:S02]  /*7110*/  @!UP0 UIMAD UR36, UR6, UR14, UR36 ;  /* 0x0000000e062482a4 */ /* 0x000fe4000f8e0224 */
[----:B------:R-:W-:Y:S09]  /*7120*/  ULOP3.LUT UP0, URZ, UR11, 0x1b0, URZ, 0xc0, !UPT ;  /* 0x000001b00bff7892 */ /* 0x000ff2000f80c0ff */
[----:B------:R-:W-:Y:S05]  /*7130*/  BRA.U !UP0, `(.L_x_119) ;  /* 0x00000001087c7547 */ /* 0x000fea000b800000 */
[----:B------:R-:W1:Y:S01]  /*7140*/  LDCU.64 UR8, c[0x4][0x80] ;  /* 0x01001000ff0877ac */ /* 0x000e620008000a00 */
[----:B------:R-:W-:Y:S01]  /*7150*/  MOV R2, 0x0 ;  /* 0x0000000000027802 */ /* 0x000fe20000000f00 */
[----:B------:R-:W-:Y:S02]  /*7160*/  HFMA2 R12, -RZ, RZ, 0, 5.9604644775390625e-08 ;  /* 0x00000001ff0c7431 */ /* 0x000fe400000001ff */
[----:B------:R-:W-:Y:S01]  /*7170*/  IMAD.MOV.U32 R8, RZ, RZ, 0x70 ;  /* 0x00000070ff087424 */ /* 0x000fe200078e00ff */
[----:B------:R2:W4:Y:S01]  /*7180*/  LDC.64 R14, c[0x4][R2] ;  /* 0x01000000020e7b82 */ /* 0x0005220000000a00 */
[----:B------:R-:W3:Y:S01]  /*7190*/  LDCU.64 UR6, c[0x4][0x88] ;  /* 0x01001100ff0677ac */ /* 0x000ee20008000a00 */
[----:B------:R-:W-:Y:S01]  /*71a0*/  IMAD.MOV.U32 R13, RZ, RZ, RZ ;  /* 0x000000ffff0d7224 */ /* 0x000fe200078e00ff */
[----:B------:R-:W2:Y:S01]  /*71b0*/  LDCU.64 UR4, c[0x4][0x8] ;  /* 0x01000100ff0477ac */ /* 0x000ea20008000a00 */
[----:B-1----:R-:W-:Y:S01]  /*71c0*/  MOV R5, UR9 ;  /* 0x0000000900057c02 */ /* 0x002fe20008000f00 */
[----:B------:R-:W-:Y:S01]  /*71d0*/  IMAD.U32 R4, RZ, RZ, UR8 ;  /* 0x00000008ff047e24 */ /* 0x000fe2000f8e00ff */
[----:B---3--:R-:W-:Y:S01]  /*71e0*/  MOV R7, UR7 ;  /* 0x0000000700077c02 */ /* 0x008fe20008000f00 */
[----:B------:R-:W-:Y:S01]  /*71f0*/  IMAD.U32 R6, RZ, RZ, UR6 ;  /* 0x00000006ff067e24 */ /* 0x000fe2000f8e00ff */
[----:B--2---:R-:W-:Y:S01]  /*7200*/  MOV R11, UR5 ;  /* 0x00000005000b7c02 */ /* 0x004fe20008000f00 */
[----:B------:R-:W-:Y:S02]  /*7210*/  IMAD.U32 R10, RZ, RZ, UR4 ;  /* 0x00000004ff0a7e24 */ /* 0x000fe4000f8e00ff */
[----:B------:R-:W-:Y:S07]  /*7220*/  LEPC R20, `(.L_x_120) ;  /* 0x000000001014794e */ /* 0x000fee0000000000 */
[----:B----45:R-:W-:Y:S05]  /*7230*/  CALL.ABS.NOINC R14 ;  /* 0x000000000e007343 */ /* 0x030fea0003c00000 */
.L_x_120:
[----:B------:R-:W1:Y:S01]  /*7240*/  LDCU.64 UR8, c[0x4][0x80] ;  /* 0x01001000ff0877ac */ /* 0x000e620008000a00 */
[----:B------:R-:W2:Y:S01]  /*7250*/  LDC.64 R2, c[0x4][R2] ;  /* 0x0100000002027b82 */ /* 0x000ea20000000a00 */
[----:B------:R-:W-:Y:S02]  /*7260*/  HFMA2 R12, -RZ, RZ, 0, 5.9604644775390625e-08 ;  /* 0x00000001ff0c7431 */ /* 0x000fe400000001ff */
[----:B------:R-:W-:Y:S02]  /*7270*/  IMAD.MOV.U32 R8, RZ, RZ, 0x70 ;  /* 0x00000070ff087424 */ /* 0x000fe400078e00ff */
[----:B------:R-:W-:Y:S01]  /*7280*/  IMAD.MOV.U32 R13, RZ, RZ, RZ ;  /* 0x000000ffff0d7224 */ /* 0x000fe200078e00ff */
[----:B------:R-:W3:Y:S01]  /*7290*/  LDCU.64 UR6, c[0x4][0x88] ;  /* 0x01001100ff0677ac */ /* 0x000ee20008000a00 */
[----:B------:R-:W4:Y:S01]  /*72a0*/  LDCU.64 UR4, c[0x4][0x8] ;  /* 0x01000100ff0477ac */ /* 0x000f220008000a00 */
[----:B-1----:R-:W-:Y:S02]  /*72b0*/  MOV R4, UR8 ;  /* 0x0000000800047c02 */ /* 0x002fe40008000f00 */
[----:B------:R-:W-:Y:S02]  /*72c0*/  MOV R5, UR9 ;  /* 0x0000000900057c02 */ /* 0x000fe40008000f00 */
[----:B---3--:R-:W-:Y:S01]  /*72d0*/  MOV R7, UR7 ;  /* 0x0000000700077c02 */ /* 0x008fe20008000f00 */
[----:B------:R-:W-:Y:S01]  /*72e0*/  IMAD.U32 R6, RZ, RZ, UR6 ;  /* 0x00000006ff067e24 */ /* 0x000fe2000f8e00ff */
[----:B----4-:R-:W-:Y:S01]  /*72f0*/  MOV R11, UR5 ;  /* 0x00000005000b7c02 */ /* 0x010fe20008000f00 */
[----:B------:R-:W-:Y:S02]  /*7300*/  IMAD.U32 R10, RZ, RZ, UR4 ;  /* 0x00000004ff0a7e24 */ /* 0x000fe4000f8e00ff */
[----:B------:R-:W-:Y:S07]  /*7310*/  LEPC R20, `(.L_x_119) ;  /* 0x000000001014794e */ /* 0x000fee0000000000 */
[----:B--2---:R-:W-:Y:S05]  /*7320*/  CALL.ABS.NOINC R2 ;  /* 0x0000000002007343 */ /* 0x004fea0003c00000 */
.L_x_119:
[----:B------:R-:W-:Y:S02]  /*7330*/  ISETP.NE.U32.AND P0, PT, RZ, UR60, PT ;  /* 0x0000003cff007c0c */ /* 0x000fe4000bf05070 */
[C---:B------:R-:W-:Y:S02]  /*7340*/  ISETP.NE.U32.AND P1, PT, R82.reuse, RZ, PT ;  /* 0x000000ff5200720c */ /* 0x040fe40003f25070 */
[----:B------:R-:W-:Y:S02]  /*7350*/  ISETP.NE.U32.AND P4, PT, R82, RZ, PT ;  /* 0x000000ff5200720c */ /* 0x000fe40003f85070 */
[----:B------:R-:W-:Y:S02]  /*7360*/  ISETP.NE.AND.EX P0, PT, RZ, UR61, PT, P0 ;  /* 0x0000003dff007c0c */ /* 0x000fe4000bf05300 */
[C---:B------:R-:W-:Y:S02]  /*7370*/  ISETP.NE.AND.EX P1, PT, R83.reuse, RZ, PT, P1 ;  /* 0x000000ff5300720c */ /* 0x040fe40003f25310 */
[----:B------:R-:W-:Y:S02]  /*7380*/  ISETP.NE.AND.EX P4, PT, R83, RZ, P0, P4 ;  /* 0x000000ff5300720c */ /* 0x000fe40000785340 */
[----:B---3--:R-:W-:Y:S02]  /*7390*/  ISETP.NE.U32.AND P5, PT, R78, RZ, PT ;  /* 0x000000ff4e00720c */ /* 0x008fe40003fa5070 */
[----:B------:R-:W-:Y:S02]  /*73a0*/  ISETP.NE.U32.AND P3, PT, RZ, UR60, PT ;  /* 0x0000003cff007c0c */ /* 0x000fe4000bf65070 */
[----:B------:R-:W-:Y:S02]  /*73b0*/  PLOP3.LUT P2, PT, PT, PT, PT, 0x8, 0x80 ;  /* 0x000000000080781c */ /* 0x000fe40003f4e170 */
[----:B------:R-:W-:Y:S02]  /*73c0*/  ISETP.NE.AND.EX P5, PT, R79, RZ, PT, P5 ;  /* 0x000000ff4f00720c */ /* 0x000fe40003fa5350 */
[----:B------:R-:W-:Y:S03]  /*73d0*/  ISETP.NE.AND.EX P3, PT, RZ, UR61, PT, P3 ;  /* 0x0000003dff007c0c */ /* 0x000fe6000bf65330 */
[----:B------:R-:W-:Y:S01]  /*73e0*/  @!P4 PLOP3.LUT P2, PT, P1, PT, PT, 0x80, 0x8 ;  /* 0x000000000008c81c */ /* 0x000fe20000f4f070 */
[----:B------:R-:W-:Y:S01]  /*73f0*/  @!UPT UIADD3 URZ, UPT, UPT, URZ, URZ, URZ ;  /* 0x000000fffffff290 */ /* 0x000fe2000fffe0ff */
[----:B------:R-:W-:Y:S11]  /*7400*/  @!P1 BRA `(.L_x_121) ;  /* 0x0000000000309947 */ /* 0x000ff60003800000 */
[----:B------:R-:W-:Y:S01]  /*7410*/  ISETP.NE.U32.AND P0, PT, R80, RZ, PT ;  /* 0x000000ff5000720c */ /* 0x000fe20003f05070 */
[----:B------:R-:W1:Y:S01]  /*7420*/  LDCU.64 UR4, c[0x0][0x358] ;  /* 0x00006b00ff0477ac */ /* 0x000e620008000a00 */
[----:B------:R-:W-:Y:S02]  /*7430*/  IMAD.MOV.U32 R88, RZ, RZ, 0x1 ;  /* 0x00000001ff587424 */ /* 0x000fe400078e00ff */
[----:B------:R-:W-:Y:S11]  /*7440*/  ISETP.NE.AND.EX P0, PT, R81, RZ, PT, P0 ;  /* 0x000000ff5100720c */ /* 0x000ff60003f05300 */
[----:B------:R-:W-:Y:S02]  /*7450*/  @!UPT UIADD3 URZ, UPT, UPT, URZ, URZ, URZ ;  /* 0x000000fffffff290 */ /* 0x000fe4000fffe0ff */
[----:B------:R-:W2:Y:S01]  /*7460*/  @P0 LDC.64 R2, c[0x0][0xc88] ;  /* 0x00032200ff020b82 */ /* 0x000ea20000000a00 */
[----:B------:R-:W-:Y:S04]  /*7470*/  @P0 IMAD R0, R82, UR44, RZ ;  /* 0x0000002c52000c24 */ /* 0x000fe8000f8e02ff */
[----:B--2---:R-:W-:Y:S04]  /*7480*/  @P0 IMAD.WIDE R2, R0, 0x4, R2 ;  /* 0x0000000400020825 */ /* 0x004fe800078e0202 */
[----:B------:R-:W-:Y:S01]  /*7490*/  HFMA2 R0, -RZ, RZ, 0, 5.9604644775390625e-08 ;  /* 0x00000001ff007431 */ /* 0x000fe200000001ff */
[----:B-1---5:R1:W5:Y:S04]  /*74a0*/  @P0 LDG.E R41, desc[UR4][R2.64] ;  /* 0x0000000402290981 */ /* 0x022368000c1e1900 */
[----:B------:R-:W-:Y:S01]  /*74b0*/  @!P0 PRMT R88, R0, 0x7610, R88 ;  /* 0x0000761000588816 */ /* 0x000fe20000000058 */
[----:B-1----:R-:W2:Y:S06]  /*74c0*/  @!P0 LDC R41, c[0x0][0xc80] ;  /* 0x00032000ff298b82 */ /* 0x002eac0000000800 */
.L_x_121:
[----:B------:R-:W-:Y:S05]  /*74d0*/  @!P5 BRA `(.L_x_122) ;  /* 0x000000000024d947 */ /* 0x000fea0003800000 */
[----:B------:R-:W-:Y:S01]  /*74e0*/  ISETP.NE.U32.AND P0, PT, R76, RZ, PT ;  /* 0x000000ff4c00720c */ /* 0x000fe20003f05070 */
[----:B------:R-:W1:Y:S03]  /*74f0*/  LDCU.64 UR4, c[0x0][0x358] ;  /* 0x00006b00ff0477ac */ /* 0x000e660008000a00 */
[----:B------:R-:W-:Y:S11]  /*7500*/  ISETP.NE.AND.EX P0, PT, R77, RZ, PT, P0 ;  /* 0x000000ff4d00720c */ /* 0x000ff60003f05300 */
[----:B------:R-:W-:Y:S02]  /*7510*/  @!UPT UIADD3 URZ, UPT, UPT, URZ, URZ, URZ ;  /* 0x000000fffffff290 */ /* 0x000fe4000fffe0ff */
[----:B------:R-:W3:Y:S01]  /*7520*/  @P0 LDC.64 R2, c[0x0][0xca8] ;  /* 0x00032a00ff020b82 */ /* 0x000ee20000000a00 */
[----:B------:R-:W-:Y:S04]  /*7530*/  @P0 IMAD R0, R78, UR44, RZ ;  /* 0x0000002c4e000c24 */ /* 0x000fe8000f8e02ff */
[----:B---3--:R-:W-:Y:S05]  /*7540*/  @P0 IMAD.WIDE R2, R0, 0x4, R2 ;  /* 0x0000000400020825 */ /* 0x008fea00078e0202 */
[----:B-1---5:R1:W5:Y:S02]  /*7550*/  @P0 LDG.E R38, desc[UR4][R2.64] ;  /* 0x0000000402260981 */ /* 0x022364000c1e1900 */
[----:B-1----:R-:W3:Y:S02]  /*7560*/  @!P0 LDC R38, c[0x0][0xca0] ;  /* 0x00032800ff268b82 */ /* 0x002ee40000000800 */
.L_x_122:
[----:B--2--5:R-:W-:Y:S01]  /*7570*/  FSETP.NEU.AND P0, PT, R41, RZ, PT ;  /* 0x000000ff2900720b */ /* 0x024fe20003f0d000 */
[----:B------:R-:W-:Y:S01]  /*7580*/  ULOP3.LUT UR4, UR54, 0x1, URZ, 0x3c, !UPT ;  /* 0x0000000136047892 */ /* 0x000fe2000f8e3cff */
[----:B------:R-:W-:Y:S01]  /*7590*/  SEL R5, RZ, 0xffffffff, P3 ;  /* 0xffffffffff057807 */ /* 0x000fe20001800000 */
[----:B------:R-:W-:Y:S01]  /*75a0*/  IMAD.U32 R111, RZ, RZ, UR46 ;  /* 0x0000002eff6f7e24 */ /* 0x000fe2000f8e00ff */
[----:B------:R-:W-:Y:S01]  /*75b0*/  @!P4 LOP3.LUT P3, RZ, R88, 0xff, RZ, 0xc0, !PT ;  /* 0x000000ff58ffc812 */ /* 0x000fe2000786c0ff */
[----:B------:R-:W-:Y:S01]  /*75c0*/  IMAD.SHL.U32 R85, R96, 0x10, RZ ;  /* 0x0000001060557824 */ /* 0x000fe200078e00ff */
[----:B------:R-:W-:Y:S01]  /*75d0*/  @!P4 SEL R2, RZ, 0xffffffff, P0 ;  /* 0xffffffffff02c807 */ /* 0x000fe20000000000 */
[----:B------:R-:W-:Y:S01]  /*75e0*/  IMAD.U32 R112, RZ, RZ, UR4 ;  /* 0x00000004ff707e24 */ /* 0x000fe2000f8e00ff */
[----:B------:R-:W-:Y:S01]  /*75f0*/  LEA R92, R36, UR47, 0x3 ;  /* 0x0000002f245c7c11 */ /* 0x000fe2000f8e18ff */
[----:B------:R-:W-:Y:S01]  /*7600*/  IMAD.SHL.U32 R111, R111, 0x2000, RZ ;  /* 0x000020006f6f7824 */ /* 0x000fe200078e00ff */
[----:B------:R-:W-:Y:S01]  /*7610*/  @P2 SEL R2, R5, R2, !P3 ;  /* 0x0000000205022207 */ /* 0x000fe20005800000 */
[----:B------:R-:W-:Y:S01]  /*7620*/  IMAD.SHL.U32 R84, R95, 0x10, RZ ;  /* 0x000000105f547824 */ /* 0x000fe200078e00ff */
[----:B------:R-:W-:Y:S01]  /*7630*/  SHF.L.U32 R3, R98, 0x1f, RZ ;  /* 0x0000001f62037819 */ /* 0x000fe200000006ff */
[----:B------:R-:W-:Y:S01]  /*7640*/  IMAD.IADD R87, R100, 0x1, R111 ;  /* 0x0000000164577824 */ /* 0x000fe200078e026f */
[----:B------:R-:W-:Y:S01]  /*7650*/  @!P4 LOP3.LUT R2, R2, 0x1, RZ, 0xc0, !PT ;  /* 0x000000010202c812 */ /* 0x000fe200078ec0ff */
[----:B------:R-:W-:Y:S01]  /*7660*/  BSSY B1, `(.L_x_123) ;  /* 0x0000038000017945 */ /* 0x000fe20003800000 */
[----:B------:R-:W-:Y:S01]  /*7670*/  IMAD.MOV.U32 R110, RZ, RZ, 0x1 ;  /* 0x00000001ff6e7424 */ /* 0x000fe200078e00ff */
[----:B------:R-:W-:Y:S02]  /*7680*/  CS2R R74, SRZ ;  /* 0x00000000004a7805 */ /* 0x000fe4000001ff00 */
[----:B------:R-:W-:Y:S01]  /*7690*/  ISETP.NE.U32.OR P5, PT, R2, 0x1, P4 ;  /* 0x000000010200780c */ /* 0x000fe200027a5470 */
[----:B------:R-:W-:Y:S01]  /*76a0*/  IMAD.U32 R2, RZ, RZ, UR46 ;  /* 0x0000002eff027e24 */ /* 0x000fe2000f8e00ff */
[----:B------:R-:W-:Y:S01]  /*76b0*/  LOP3.LUT P4, R93, R88, 0xff, RZ, 0xc0, !PT ;  /* 0x000000ff585d7812 */ /* 0x000fe2000788c0ff */
[----:B------:R-:W-:Y:S01]  /*76c0*/  IMAD.IADD R86, R87, 0x1, R85 ;  /* 0x0000000157567824 */ /* 0x000fe200078e0255 */
[----:B------:R-:W-:Y:S01]  /*76d0*/  P2R R109, PR, RZ, 0x20 ;  /* 0x00000020ff6d7803 */ /* 0x000fe20000000000 */
[----:B------:R-:W-:Y:S01]  /*76e0*/  IMAD R39, R36, 0x40, R37 ;  /* 0x0000004024277824 */ /* 0x000fe200078e0225 */
[----:B------:R-:W-:Y:S01]  /*76f0*/  LEA R0, R2, UR47, 0x3 ;  /* 0x0000002f02007c11 */ /* 0x000fe2000f8e18ff */
[----:B------:R-:W-:Y:S01]  /*7700*/  IMAD.U32 R113, RZ, RZ, UR46 ;  /* 0x0000002eff717e24 */ /* 0x000fe2000f8e00ff */
[----:B------:R-:W-:Y:S02]  /*7710*/  SEL R2, RZ, 0xffffffff, P0 ;  /* 0xffffffffff027807 */ /* 0x000fe40000000000 */
[----:B------:R-:W-:Y:S02]  /*7720*/  CS2R R72, SRZ ;  /* 0x0000000000487805 */ /* 0x000fe4000001ff00 */
[----:B------:R-:W-:Y:S02]  /*7730*/  CS2R R66, SRZ ;  /* 0x0000000000427805 */ /* 0x000fe4000001ff00 */
[----:B------:R-:W-:Y:S02]  /*7740*/  CS2R R64, SRZ ;  /* 0x0000000000407805 */ /* 0x000fe4000001ff00 */
[----:B------:R-:W-:Y:S02]  /*7750*/  @P1 SEL R2, R5, R2, !P4 ;  /* 0x0000000205021207 */ /* 0x000fe40006000000 */
[----:B------:R-:W-:Y:S02]  /*7760*/  CS2R R58, SRZ ;  /* 0x00000000003a7805 */ /* 0x000fe4000001ff00 */
[----:B------:R-:W-:Y:S02]  /*7770*/  @P5 SHF.L.U32 R7, R112, 0x1f, RZ ;  /* 0x0000001f70075819 */ /* 0x000fe400000006ff */
[----:B------:R-:W-:Y:S02]  /*7780*/  CS2R R56, SRZ ;  /* 0x0000000000387805 */ /* 0x000fe4000001ff00 */
[----:B------:R-:W-:Y:S02]  /*7790*/  LOP3.LUT R2, R2, 0x1, RZ, 0xc0, !PT ;  /* 0x0000000102027812 */ /* 0x000fe400078ec0ff */
[----:B------:R-:W-:Y:S01]  /*77a0*/  CS2R R50, SRZ ;  /* 0x0000000000327805 */ /* 0x000fe2000001ff00 */
[----:B------:R-:W1:Y:S01]  /*77b0*/  @P5 SYNCS.PHASECHK.TRANS64.TRYWAIT P3, [R0+URZ+0x120], R7 ;  /* 0x00012007000055a7 */ /* 0x000e6200080611ff */
[----:B------:R-:W-:Y:S02]  /*77c0*/  CS2R R48, SRZ ;  /* 0x0000000000307805 */ /* 0x000fe4000001ff00 */
[----:B------:R-:W-:Y:S01]  /*77d0*/  ISETP.NE.U32.AND P0, PT, R2, 0x1, PT ;  /* 0x000000010200780c */ /* 0x000fe20003f05070 */
[----:B------:R-:W-:Y:S02]  /*77e0*/  IMAD.IADD R47, R87, 0x1, R84 ;  /* 0x00000001572f7824 */ /* 0x000fe400078e0254 */
[----:B------:R-:W-:Y:S01]  /*77f0*/  IMAD.IADD R46, R99, 0x1, R86 ;  /* 0x00000001632e7824 */ /* 0x000fe200078e0256 */
[----:B------:R-:W-:Y:S01]  /*7800*/  P2R R114, PR, RZ, 0x1 ;  /* 0x00000001ff727803 */ /* 0x000fe20000000000 */
[----:B------:R2:W4:Y:S01]  /*7810*/  SYNCS.PHASECHK.TRANS64.TRYWAIT P2, [R92+URZ+0x180], R3 ;  /* 0x000180035c0075a7 */ /* 0x00052200080411ff */
[----:B-1----:R-:W-:Y:S01]  /*7820*/  @P5 SEL R110, RZ, 0x1, !P3 ;  /* 0x00000001ff6e5807 */ /* 0x002fe20005800000 */
[----:B--2---:R-:W-:Y:S06]  /*7830*/  @!P5 BRA `(.L_x_124) ;  /* 0x000000000068d947 */ /* 0x004fec0003800000 */
[----:B------:R-:W-:Y:S01]  /*7840*/  ISETP.NE.AND P0, PT, R110, RZ, PT ;  /* 0x000000ff6e00720c */ /* 0x000fe20003f05270 */
[----:B------:R-:W-:Y:S01]  /*7850*/  BSSY B0, `(.L_x_125) ;  /* 0x000000d000007945 */ /* 0x000fe20003800000 */
[----:B------:R-:W-:Y:S02]  /*7860*/  CS2R R50, SRZ ;  /* 0x0000000000327805 */ /* 0x000fe4000001ff00 */
[----:B------:R-:W-:Y:S02]  /*7870*/  CS2R R48, SRZ ;  /* 0x0000000000307805 */ /* 0x000fe4000001ff00 */
[----:B------:R-:W-:Y:S02]  /*7880*/  CS2R R58, SRZ ;  /* 0x00000000003a7805 */ /* 0x000fe4000001ff00 */
[----:B------:R-:W-:Y:S02]  /*7890*/  CS2R R56, SRZ ;  /* 0x0000000000387805 */ /* 0x000fe4000001ff00 */
[----:B------:R-:W-:Y:S02]  /*78a0*/  CS2R R66, SRZ ;  /* 0x0000000000427805 */ /* 0x000fe4000001ff00 */
[----:B------:R-:W-:Y:S02]  /*78b0*/  CS2R R64, SRZ ;  /* 0x0000000000407805 */ /* 0x000fe4000001ff00 */
[----:B------:R-:W-:Y:S02]  /*78c0*/  CS2R R74, SRZ ;  /* 0x00000000004a7805 */ /* 0x000fe4000001ff00 */
[----:B------:R-:W-:Y:S01]  /*78d0*/  CS2R R72, SRZ ;  /* 0x0000000000487805 */ /* 0x000fe2000001ff00 */
[----:B------:R-:W-:Y:S06]  /*78e0*/  @P0 BRA `(.L_x_126) ;  /* 0x00000000000c0947 */ /* 0x000fec0003800000 */
[----:B------:R-:W-:Y:S04]  /*78f0*/  SHF.L.U32 R5, R112, 0x1f, RZ ;  /* 0x0000001f70057819 */ /* 0x000fe800000006ff */
[----:B------:R-:W1:Y:S02]  /*7900*/  SYNCS.PHASECHK.TRANS64.TRYWAIT P0, [R0+URZ+0x120], R5 ;  /* 0x00012005000075a7 */ /* 0x000e6400080011ff */
[----:B-1----:R-:W-:Y:S05]  /*7910*/  @!P0 BRA `(.L_x_127) ;  /* 0x0000002800d88947 */ /* 0x002fea0003800000 */
.L_x_126:
[----:B------:R-:W-:Y:S05]  /*7920*/  BSYNC B0 ;  /* 0x0000000000007941 */ /* 0x000fea0003800000 */
.L_x_125:
[----:B------:R-:W-:Y:S01]  /*7930*/  ISETP.NE.AND P0, PT, R114, RZ, PT ;  /* 0x000000ff7200720c */ /* 0x000fe20003f05270 */
[----:B------:R-:W-:Y:S04]  /*7940*/  UIADD3 UR4, UPT, UPT, UR46, 0x1, URZ ;  /* 0x000000012e047890 */ /* 0x000fe8000fffe0ff */
[----:B------:R-:W-:Y:S04]  /*7950*/  UISETP.NE.AND UP0, UPT, UR4, 0x3, UPT ;  /* 0x000000030400788c */ /* 0x000fe8000bf05270 */
[----:B------:R-:W-:Y:S02]  /*7960*/  USEL UR5, URZ, 0x1, UP0 ;  /* 0x00000001ff057887 */ /* 0x000fe40008000000 */
[----:B------:R-:W-:Y:S02]  /*7970*/  USEL UR4, UR4, URZ, UP0 ;  /* 0x000000ff04047287 */ /* 0x000fe40008000000 */
[----:B------:R2:W1:Y:S02]  /*7980*/  @P0 LDS.128 R48, [R87] ;  /* 0x0000000057300984 */ /* 0x0004640000000c00 */
[----:B------:R-:W-:Y:S02]  /*7990*/  LOP3.LUT R112, R112, UR5, RZ, 0x3c, !PT ;  /* 0x0000000570707c12 */ /* 0x000fe4000f8e3cff */
[----:B------:R2:W1:Y:S01]  /*79a0*/  @P0 LDS.128 R56, [R86+0x10] ;  /* 0x0000100056380984 */ /* 0x0004620000000c00 */
[----:B------:R-:W-:Y:S03]  /*79b0*/  IMAD.U32 R113, RZ, RZ, UR4 ;  /* 0x00000004ff717e24 */ /* 0x000fe6000f8e00ff */
[----:B------:R2:W1:Y:S04]  /*79c0*/  @P0 LDS.128 R64, [R47+0x20] ;  /* 0x000020002f400984 */ /* 0x0004680000000c00 */
[----:B------:R2:W1:Y:S02]  /*79d0*/  @P0 LDS.128 R72, [R46+0x10] ;  /* 0x000010002e480984 */ /* 0x0004640000000c00 */
.L_x_124:
[----:B------:R-:W-:Y:S05]  /*79e0*/  BSYNC B1 ;  /* 0x0000000000017941 */ /* 0x000fea0003800000 */
.L_x_123:
[----:B-1----:R-:W-:Y:S04]  /*79f0*/  SHF.R.U32.HI R0, RZ, 0x15, R39 ;  /* 0x00000015ff007819 */ /* 0x002fe80000011627 */
[----:B------:R-:W-:Y:S01]  /*7a00*/  LOP3.LUT P0, RZ, R0, 0x3, R89, 0x48, !PT ;  /* 0x0000000300ff7812 */ /* 0x000fe20007804859 */
[----:B------:R-:W-:Y:S01]  /*7a10*/  @!UPT UIADD3 URZ, UPT, UPT, URZ, URZ, URZ ;  /* 0x000000fffffff290 */ /* 0x000fe2000fffe0ff */
[----:B----4-:R-:W-:Y:S11]  /*7a20*/  @P2 BRA `(.L_x_128) ;  /* 0x0000000000082947 */ /* 0x010ff60003800000 */
[----:B------:R-:W1:Y:S02]  /*7a30*/  SYNCS.PHASECHK.TRANS64.TRYWAIT P1, [R92+URZ+0x180], R3 ;  /* 0x000180035c0075a7 */ /* 0x000e6400080211ff */
[----:B-1----:R-:W-:Y:S05]  /*7a40*/  @!P1 BRA `(.L_x_129) ;  /* 0x0000002800a09947 */ /* 0x002fea0003800000 */
.L_x_128:
[----:B------:R-:W-:Y:S05]  /*7a50*/  @!P0 BRA `(.L_x_130) ;  /* 0x0000000000408947 */ /* 0x000fea0003800000 */
[----:B------:R-:W4:Y:S01]  /*7a60*/  LDCU.64 UR8, c[0x4][0x70] ;  /* 0x01000e00ff0877ac */ /* 0x000f220008000a00 */
[----:B-1----:R-:W-:Y:S01]  /*7a70*/  MOV R3, 0x0 ;  /* 0x0000000000037802 */ /* 0x002fe20000000f00 */
[----:B------:R-:W-:Y:S02]  /*7a80*/  HFMA2 R12, -RZ, RZ, 0, 5.9604644775390625e-08 ;  /* 0x00000001ff0c7431 */ /* 0x000fe400000001ff */
[----:B------:R-:W-:Y:S02]  /*7a90*/  IMAD.MOV.U32 R8, RZ, RZ, 0x192 ;  /* 0x00000192ff087424 */ /* 0x000fe400078e00ff */
[----:B------:R-:W-:Y:S01]  /*7aa0*/  IMAD.MOV.U32 R13, RZ, RZ, RZ ;  /* 0x000000ffff0d7224 */ /* 0x000fe200078e00ff */
[----:B------:R-:W1:Y:S01]  /*7ab0*/  LDCU.64 UR6, c[0x4][0x78] ;  /* 0x01000f00ff0677ac */ /* 0x000e620008000a00 */
[----:B------:R-:W2:Y:S01]  /*7ac0*/  LDC.64 R2, c[0x4][R3] ;  /* 0x0100000003027b82 */ /* 0x000ea20000000a00 */
[----:B------:R-:W5:Y:S01]  /*7ad0*/  LDCU.64 UR4, c[0x4][0x10] ;  /* 0x01000200ff0477ac */ /* 0x000f620008000a00 */
[----:B----4-:R-:W-:Y:S01]  /*7ae0*/  MOV R5, UR9 ;  /* 0x0000000900057c02 */ /* 0x010fe20008000f00 */
[----:B------:R-:W-:Y:S01]  /*7af0*/  IMAD.U32 R4, RZ, RZ, UR8 ;  /* 0x00000008ff047e24 */ /* 0x000fe2000f8e00ff */
[----:B-1----:R-:W-:Y:S01]  /*7b00*/  MOV R7, UR7 ;  /* 0x0000000700077c02 */ /* 0x002fe20008000f00 */
[----:B------:R-:W-:Y:S01]  /*7b10*/  IMAD.U32 R6, RZ, RZ, UR6 ;  /* 0x00000006ff067e24 */ /* 0x000fe2000f8e00ff */
[----:B-----5:R-:W-:Y:S01]  /*7b20*/  MOV R11, UR5 ;  /* 0x00000005000b7c02 */ /* 0x020fe20008000f00 */
[----:B------:R-:W-:Y:S02]  /*7b30*/  IMAD.U32 R10, RZ, RZ, UR4 ;  /* 0x00000004ff0a7e24 */ /* 0x000fe4000f8e00ff */
[----:B------:R-:W-:Y:S07]  /*7b40*/  LEPC R20, `(.L_x_130) ;  /* 0x000000001014794e */ /* 0x000fee0000000000 */
[----:B--23--:R-:W-:Y:S05]  /*7b50*/  CALL.ABS.NOINC R2 ;  /* 0x0000000002007343 */ /* 0x00cfea0003c00000 */
.L_x_130:
[C---:B------:R-:W-:Y:S01]  /*7b60*/  SHF.L.U32 R40, R48.reuse, 0x10, RZ ;  /* 0x0000001030287819 */ /* 0x040fe200000006ff */
[----:B------:R-:W-:Y:S05]  /*7b70*/  WARPSYNC.ALL ;  /* 0x0000000000007948 */ /* 0x000fea0003800000 */
[----:B------:R-:W-:Y:S01]  /*7b80*/  R2UR UR4, R39 ;  /* 0x00000000270472ca */ /* 0x000fe200000e0000 */
[----:B------:R-:W-:Y:S01]  /*7b90*/  BSSY.RECONVERGENT B0, `(.L_x_131) ;  /* 0x0000087000007945 */ /* 0x000fe20003800200 */
[----:B------:R-:W-:Y:S02]  /*7ba0*/  LOP3.LUT R43, R48, 0xffff0000, RZ, 0xc0, !PT ;  /* 0xffff0000302b7812 */ /* 0x000fe400078ec0ff */
[----:B------:R-:W-:Y:S02]  /*7bb0*/  SHF.L.U32 R42, R49, 0x10, RZ ;  /* 0x00000010312a7819 */ /* 0x000fe400000006ff */
[----:B------:R-:W-:Y:S02]  /*7bc0*/  SHF.L.U32 R45, R51, 0x10, RZ ;  /* 0x00000010332d7819 */ /* 0x000fe400000006ff */
[----:B------:R-:W-:Y:S02]  /*7bd0*/  LOP3.LUT R44, R75, 0xffff0000, RZ, 0xc0, !PT ;  /* 0xffff00004b2c7812 */ /* 0x000fe400078ec0ff */
[----:B------:R-:W-:Y:S03]  /*7be0*/  ISETP.NE.AND P0, PT, R101, RZ, PT ;  /* 0x000000ff6500720c */ /* 0x000fe60003f05270 */
[----:B------:R-:W3:Y:S02]  /*7bf0*/  LDTM.x32 R4, tmem[UR4] ;  /* 0x00000004000479ee */ /* 0x000ee400082c0000 */
[C---:B---3--:R-:W-:Y:S01]  /*7c00*/  FMUL R0, R38.reuse, R4 ;  /* 0x0000000426007220 */ /* 0x048fe20000400000 */
[C---:B------:R-:W-:Y:S01]  /*7c10*/  FMUL R2, R38.reuse, R5 ;  /* 0x0000000526027220 */ /* 0x040fe20000400000 */
[C---:B-1----:R-:W-:Y:S01]  /*7c20*/  FMUL R3, R38.reuse, R6 ;  /* 0x0000000626037220 */ /* 0x042fe20000400000 */
[----:B------:R-:W-:Y:S01]  /*7c30*/  FMUL R7, R38, R7 ;  /* 0x0000000726077220 */ /* 0x000fe20000400000 */
[----:B------:R-:W-:Y:S01]  /*7c40*/  FFMA R0, R41, R40, R0 ;  /* 0x0000002829007223 */ /* 0x000fe20000000000 */
[----:B------:R-:W-:Y:S01]  /*7c50*/  LOP3.LUT R40, R49, 0xffff0000, RZ, 0xc0, !PT ;  /* 0xffff000031287812 */ /* 0x000fe200078ec0ff */
[C---:B------:R-:W-:Y:S01]  /*7c60*/  FFMA R2, R41.reuse, R43, R2 ;  /* 0x0000002b29027223 */ /* 0x040fe20000000002 */
[C---:B------:R-:W-:Y:S01]  /*7c70*/  SHF.L.U32 R43, R50.reuse, 0x10, RZ ;  /* 0x00000010322b7819 */ /* 0x040fe200000006ff */
[C---:B------:R-:W-:Y:S01]  /*7c80*/  FFMA R3, R41.reuse, R42, R3 ;  /* 0x0000002a29037223 */ /* 0x040fe20000000003 */
[----:B------:R-:W-:Y:S01]  /*7c90*/  LOP3.LUT R42, R50, 0xffff0000, RZ, 0xc0, !PT ;  /* 0xffff0000322a7812 */ /* 0x000fe200078ec0ff */
[----:B------:R-:W-:Y:S01]  /*7ca0*/  FMUL R4, R38, R8 ;  /* 0x0000000826047220 */ /* 0x000fe20000400000 */
[----:B------:R-:W-:Y:S01]  /*7cb0*/  F2FP.BF16.F32.PACK_AB R52, R2, R0 ;  /* 0x000000000234723e */ /* 0x000fe200000010ff */
[----:B------:R-:W-:Y:S01]  /*7cc0*/  FFMA R7, R41, R40, R7 ;  /* 0x0000002829077223 */ /* 0x000fe20000000007 */
[----:B------:R-:W-:Y:S01]  /*7cd0*/  LOP3.LUT R40, R51, 0xffff0000, RZ, 0xc0, !PT ;  /* 0xffff000033287812 */ /* 0x000fe200078ec0ff */
[C---:B------:R-:W-:Y:S01]  /*7ce0*/  FMUL R5, R38.reuse, R9 ;  /* 0x0000000926057220 */ /* 0x040fe20000400000 */
[C---:B------:R-:W-:Y:S01]  /*7cf0*/  FMUL R6, R38.reuse, R10 ;  /* 0x0000000a26067220 */ /* 0x040fe20000400000 */
[----:B------:R-:W-:Y:S01]  /*7d00*/  FMUL R11, R38, R11 ;  /* 0x0000000b260b7220 */ /* 0x000fe20000400000 */
[----:B------:R-:W-:Y:S01]  /*7d10*/  F2FP.BF16.F32.PACK_AB R53, R7, R3 ;  /* 0x000000030735723e */ /* 0x000fe200000010ff */
[C---:B------:R-:W-:Y:S01]  /*7d20*/  FFMA R4, R41.reuse, R43, R4 ;  /* 0x0000002b29047223 */ /* 0x040fe20000000004 */
[C---:B------:R-:W-:Y:S01]  /*7d30*/  SHF.L.U32 R43, R56.reuse, 0x10, RZ ;  /* 0x00000010382b7819 */ /* 0x040fe200000006ff */
[----:B------:R-:W-:Y:S01]  /*7d40*/  FFMA R5, R41, R42, R5 ;  /* 0x0000002a29057223 */ /* 0x000fe20000000005 */
[----:B------:R-:W-:Y:S01]  /*7d50*/  LOP3.LUT R42, R57, 0xffff0000, RZ, 0xc0, !PT ;  /* 0xffff0000392a7812 */ /* 0x000fe200078ec0ff */
[----:B------:R-:W-:Y:S01]  /*7d60*/  FFMA R6, R41, R45, R6 ;  /* 0x0000002d29067223 */ /* 0x000fe20000000006 */
[----:B------:R-:W-:Y:S01]  /*7d70*/  SHF.L.U32 R45, R57, 0x10, RZ ;  /* 0x00000010392d7819 */ /* 0x000fe200000006ff */
[----:B------:R-:W-:Y:S01]  /*7d80*/  FFMA R11, R41, R40, R11 ;  /* 0x00000028290b7223 */ /* 0x000fe2000000000b */
[----:B------:R-:W-:Y:S01]  /*7d90*/  LOP3.LUT R40, R56, 0xffff0000, RZ, 0xc0, !PT ;  /* 0xffff000038287812 */ /* 0x000fe200078ec0ff */
[C---:B------:R-:W-:Y:S01]  /*7da0*/  FMUL R8, R38.reuse, R12 ;  /* 0x0000000c26087220 */ /* 0x040fe20000400000 */
[----:B------:R-:W-:Y:S01]  /*7db0*/  F2FP.BF16.F32.PACK_AB R54, R5, R4 ;  /* 0x000000040536723e */ /* 0x000fe200000010ff */
[C---:B------:R-:W-:Y:S01]  /*7dc0*/  FMUL R9, R38.reuse, R13 ;  /* 0x0000000d26097220 */ /* 0x040fe20000400000 */
[----:B------:R-:W-:Y:S01]  /*7dd0*/  F2FP.BF16.F32.PACK_AB R55, R11, R6 ;  /* 0x000000060b37723e */ /* 0x000fe200000010ff */
[C---:B------:R-:W-:Y:S01]  /*7de0*/  FMUL R10, R38.reuse, R14 ;  /* 0x0000000e260a7220 */ /* 0x040fe20000400000 */
[----:B------:R-:W-:Y:S01]  /*7df0*/  FMUL R15, R38, R15 ;  /* 0x0000000f260f7220 */ /* 0x000fe20000400000 */
[----:B------:R-:W-:Y:S01]  /*7e00*/  FFMA R8, R41, R43, R8 ;  /* 0x0000002b29087223 */ /* 0x000fe20000000008 */
[----:B------:R-:W-:Y:S01]  /*7e10*/  SHF.L.U32 R43, R59, 0x10, RZ ;  /* 0x000000103b2b7819 */ /* 0x000fe200000006ff */
[C---:B------:R-:W-:Y:S01]  /*7e20*/  FFMA R9, R41.reuse, R40, R9 ;  /* 0x0000002829097223 */ /* 0x040fe20000000009 */
[C---:B------:R-:W-:Y:S01]  /*7e30*/  SHF.L.U32 R40, R58.reuse, 0x10, RZ ;  /* 0x000000103a287819 */ /* 0x040fe200000006ff */
        /* <DEDUP_REMOVED lines=8> */
[----:B------:R-:W-:Y:S01]  /*7ec0*/  FMUL R14, R38, R18 ;  /* 0x00000012260e7220 */ /* 0x000fe20000400000 */
[----:B------:R-:W-:Y:S01]  /*7ed0*/  FFMA R12, R41, R40, R12 ;  /* 0x00000028290c7223 */ /* 0x000fe2000000000c */
[----:B------:R-:W-:Y:S01]  /*7ee0*/  LOP3.LUT R40, R59, 0xffff0000, RZ, 0xc0, !PT ;  /* 0xffff00003b287812 */ /* 0x000fe200078ec0ff */
[C---:B------:R-:W-:Y:S01]  /*7ef0*/  FFMA R13, R41.reuse, R42, R13 ;  /* 0x0000002a290d7223 */ /* 0x040fe2000000000d */
[----:B------:R-:W-:Y:S01]  /*7f00*/  LOP3.LUT R42, R64, 0xffff0000, RZ, 0xc0, !PT ;  /* 0xffff0000402a7812 */ /* 0x000fe200078ec0ff */
[----:B------:R-:W-:Y:S01]  /*7f10*/  FMUL R19, R38, R19 ;  /* 0x0000001326137220 */ /* 0x000fe20000400000 */
[----:B------:R-:W-:Y:S01]  /*7f20*/  FFMA R14, R41, R43, R14 ;  /* 0x0000002b290e7223 */ /* 0x000fe2000000000e */
[----:B------:R-:W-:Y:S01]  /*7f30*/  SHF.L.U32 R43, R64, 0x10, RZ ;  /* 0x00000010402b7819 */ /* 0x000fe200000006ff */
[----:B------:R1:W-:Y:S01]  /*7f40*/  STS.128 [R87], R52 ;  /* 0x0000003457007388 */ /* 0x0003e20000000c00 */
[----:B------:R-:W-:Y:S01]  /*7f50*/  F2FP.BF16.F32.PACK_AB R62, R13, R12 ;  /* 0x0000000c0d3e723e */ /* 0x000fe200000010ff */
[C---:B------:R-:W-:Y:S01]  /*7f60*/  FMUL R16, R38.reuse, R20 ;  /* 0x0000001426107220 */ /* 0x040fe20000400000 */
        /* <DEDUP_REMOVED lines=8> */
[C---:B------:R-:W-:Y:S01]  /*7ff0*/  FFMA R17, R41.reuse, R42, R17 ;  /* 0x0000002a29117223 */ /* 0x040fe20000000011 */
[----:B------:R-:W-:Y:S01]  /*8000*/  FFMA R18, R41, R45, R18 ;  /* 0x0000002d29127223 */ /* 0x000fe20000000012 */
[----:B------:R1:W-:Y:S01]  /*8010*/  STS.128 [R86+0x10], R60 ;  /* 0x0000103c56007388 */ /* 0x0003e20000000c00 */
[----:B------:R-:W-:Y:S01]  /*8020*/  SHF.L.U32 R45, R67, 0x10, RZ ;  /* 0x00000010432d7819 */ /* 0x000fe200000006ff */
[----:B------:R-:W-:Y:S01]  /*8030*/  FFMA R23, R41, R40, R23 ;  /* 0x0000002829177223 */ /* 0x000fe20000000017 */
[----:B------:R-:W-:Y:S01]  /*8040*/  LOP3.LUT R40, R66, 0xffff0000, RZ, 0xc0, !PT ;  /* 0xffff000042287812 */ /* 0x000fe200078ec0ff */
[C---:B------:R-:W-:Y:S01]  /*8050*/  FMUL R20, R38.reuse, R24 ;  /* 0x0000001826147220 */ /* 0x040fe20000400000 */
[----:B------:R-:W-:Y:S01]  /*8060*/  LOP3.LUT R42, R67, 0xffff0000, RZ, 0xc0, !PT ;  /* 0xffff0000432a7812 */ /* 0x000fe200078ec0ff */
[C---:B------:R-:W-:Y:S01]  /*8070*/  FMUL R21, R38.reuse, R25 ;  /* 0x0000001926157220 */ /* 0x040fe20000400000 */
[----:B------:R-:W-:Y:S01]  /*8080*/  F2FP.BF16.F32.PACK_AB R68, R17, R16 ;  /* 0x000000101144723e */ /* 0x000fe200000010ff */
[C---:B------:R-:W-:Y:S01]  /*8090*/  FMUL R22, R38.reuse, R26 ;  /* 0x0000001a26167220 */ /* 0x040fe20000400000 */
[----:B------:R-:W-:Y:S01]  /*80a0*/  FMUL R27, R38, R27 ;  /* 0x0000001b261b7220 */ /* 0x000fe20000400000 */
[C---:B------:R-:W-:Y:S01]  /*80b0*/  FFMA R20, R41.reuse, R43, R20 ;  /* 0x0000002b29147223 */ /* 0x040fe20000000014 */
[C---:B------:R-:W-:Y:S01]  /*80c0*/  FFMA R21, R41.reuse, R40, R21 ;  /* 0x0000002829157223 */ /* 0x040fe20000000015 */
[C---:B------:R-:W-:Y:S01]  /*80d0*/  FFMA R22, R41.reuse, R45, R22 ;  /* 0x0000002d29167223 */ /* 0x040fe20000000016 */
[----:B------:R-:W-:Y:S01]  /*80e0*/  FFMA R27, R41, R42, R27 ;  /* 0x0000002a291b7223 */ /* 0x000fe2000000001b */
[----:B------:R-:W-:Y:S01]  /*80f0*/  SHF.L.U32 R40, R72, 0x10, RZ ;  /* 0x0000001048287819 */ /* 0x000fe200000006ff */
[----:B------:R-:W-:Y:S01]  /*8100*/  FMUL R24, R38, R28 ;  /* 0x0000001c26187220 */ /* 0x000fe20000400000 */
[----:B------:R-:W-:Y:S01]  /*8110*/  LOP3.LUT R42, R72, 0xffff0000, RZ, 0xc0, !PT ;  /* 0xffff0000482a7812 */ /* 0x000fe200078ec0ff */
[C---:B------:R-:W-:Y:S01]  /*8120*/  FMUL R25, R38.reuse, R29 ;  /* 0x0000001d26197220 */ /* 0x040fe20000400000 */
[----:B------:R-:W-:Y:S01]  /*8130*/  SHF.L.U32 R43, R73, 0x10, RZ ;  /* 0x00000010492b7819 */ /* 0x000fe200000006ff */
[C---:B------:R-:W-:Y:S01]  /*8140*/  FMUL R26, R38.reuse, R30 ;  /* 0x0000001e261a7220 */ /* 0x040fe20000400000 */
[C---:B------:R-:W-:Y:S01]  /*8150*/  FFMA R24, R41.reuse, R40, R24 ;  /* 0x0000002829187223 */ /* 0x040fe20000000018 */
[----:B------:R-:W-:Y:S01]  /*8160*/  FFMA R25, R41, R42, R25 ;  /* 0x0000002a29197223 */ /* 0x000fe20000000019 */
[----:B------:R-:W-:Y:S01]  /*8170*/  LOP3.LUT R40, R73, 0xffff0000, RZ, 0xc0, !PT ;  /* 0xffff000049287812 */ /* 0x000fe200078ec0ff */
[----:B------:R-:W-:Y:S01]  /*8180*/  FFMA R26, R41, R43, R26 ;  /* 0x0000002b291a7223 */ /* 0x000fe2000000001a */
[----:B------:R-:W-:Y:S01]  /*8190*/  FMUL R31, R38, R31 ;  /* 0x0000001f261f7220 */ /* 0x000fe20000400000 */
[----:B------:R-:W-:Y:S01]  /*81a0*/  SHF.L.U32 R43, R74, 0x10, RZ ;  /* 0x000000104a2b7819 */ /* 0x000fe200000006ff */
[----:B------:R-:W-:Y:S01]  /*81b0*/  FMUL R28, R38, R32 ;  /* 0x00000020261c7220 */ /* 0x000fe20000400000 */
[----:B------:R-:W-:Y:S01]  /*81c0*/  LOP3.LUT R42, R74, 0xffff0000, RZ, 0xc0, !PT ;  /* 0xffff00004a2a7812 */ /* 0x000fe200078ec0ff */
[C---:B------:R-:W-:Y:S01]  /*81d0*/  FMUL R29, R38.reuse, R33 ;  /* 0x00000021261d7220 */ /* 0x040fe20000400000 */
[----:B------:R-:W-:Y:S01]  /*81e0*/  SHF.L.U32 R45, R75, 0x10, RZ ;  /* 0x000000104b2d7819 */ /* 0x000fe200000006ff */
[C---:B------:R-:W-:Y:S01]  /*81f0*/  FMUL R30, R38.reuse, R34 ;  /* 0x00000022261e7220 */ /* 0x040fe20000400000 */
[----:B------:R-:W-:Y:S01]  /*8200*/  FFMA R31, R41, R40, R31 ;  /* 0x00000028291f7223 */ /* 0x000fe2000000001f */
[----:B------:R-:W-:Y:S01]  /*8210*/  FMUL R35, R38, R35 ;  /* 0x0000002326237220 */ /* 0x000fe20000400000 */
[----:B------:R-:W-:Y:S01]  /*8220*/  F2FP.BF16.F32.PACK_AB R69, R23, R18 ;  /* 0x000000121745723e */ /* 0x000fe200000010ff */
[----:B------:R-:W-:Y:S01]  /*8230*/  FFMA R28, R41, R43, R28 ;  /* 0x0000002b291c7223 */ /* 0x000fe2000000001c */
[----:B------:R-:W-:Y:S01]  /*8240*/  F2FP.BF16.F32.PACK_AB R70, R21, R20 ;  /* 0x000000141546723e */ /* 0x000fe200000010ff */
[----:B------:R-:W-:Y:S01]  /*8250*/  FFMA R29, R41, R42, R29 ;  /* 0x0000002a291d7223 */ /* 0x000fe2000000001d */
[----:B------:R-:W-:Y:S01]  /*8260*/  F2FP.BF16.F32.PACK_AB R71, R27, R22 ;  /* 0x000000161b47723e */ /* 0x000fe200000010ff */
[C---:B------:R-:W-:Y:S01]  /*8270*/  FFMA R30, R41.reuse, R45, R30 ;  /* 0x0000002d291e7223 */ /* 0x040fe2000000001e */
[----:B------:R-:W-:Y:S01]  /*8280*/  FFMA R35, R41, R44, R35 ;  /* 0x0000002c29237223 */ /* 0x000fe20000000023 */
[----:B------:R-:W-:Y:S02]  /*8290*/  F2FP.BF16.F32.PACK_AB R104, R25, R24 ;  /* 0x000000181968723e */ /* 0x000fe400000010ff */
[----:B------:R1:W-:Y:S01]  /*82a0*/  STS.128 [R47+0x20], R68 ;  /* 0x000020442f007388 */ /* 0x0003e20000000c00 */
[----:B------:R-:W-:Y:S02]  /*82b0*/  F2FP.BF16.F32.PACK_AB R105, R31, R26 ;  /* 0x0000001a1f69723e */ /* 0x000fe400000010ff */
[----:B------:R-:W-:Y:S02]  /*82c0*/  F2FP.BF16.F32.PACK_AB R106, R29, R28 ;  /* 0x0000001c1d6a723e */ /* 0x000fe400000010ff */
[----:B------:R-:W-:Y:S05]  /*82d0*/  F2FP.BF16.F32.PACK_AB R107, R35, R30 ;  /* 0x0000001e236b723e */ /* 0x000fea00000010ff */
[----:B------:R1:W-:Y:S01]  /*82e0*/  STS.128 [R46+0x10], R104 ;  /* 0x000010682e007388 */ /* 0x0003e20000000c00 */
[----:B------:R-:W-:Y:S01]  /*82f0*/  @!PT LDS RZ, [RZ] ;  /* 0x00000000fffff984 */ /* 0x000fe20000000800 */
[----:B------:R-:W-:Y:S01]  /*8300*/  @!PT LDS RZ, [RZ] ;  /* 0x00000000fffff984 */ /* 0x000fe20000000800 */
[----:B------:R-:W-:Y:S01]  /*8310*/  @!PT LDS RZ, [RZ] ;  /* 0x00000000fffff984 */ /* 0x000fe20000000800 */
[----:B------:R-:W-:Y:S01]  /*8320*/  @!PT LDS RZ, [RZ] ;  /* 0x00000000fffff984 */ /* 0x000fe20000000800 */
[----:B------:R3:W-:Y:S07]  /*8330*/  MEMBAR.ALL.CTA ;  /* 0x0000000000007992 */ /* 0x0007ee0000008000 */
[----:B---3--:R-:W3:Y:S02]  /*8340*/  FENCE.VIEW.ASYNC.S ;  /* 0x00000000000073c6 */ /* 0x008ee40000000000 */
[----:B---3--:R-:W-:Y:S06]  /*8350*/  BAR.SYNC.DEFER_BLOCKING 0x1, 0x80 ;  /* 0x0042000000007b1d */ /* 0x008fec0000010000 */
[----:B------:R-:W-:Y:S05]  /*8360*/  @P0 BRA `(.L_x_132) ;  /* 0x0000000000240947 */ /* 0x000fea0003800000 */
[----:B------:R-:W3:Y:S01]  /*8370*/  LDCU.64 UR6, c[0x0][0x348] ;  /* 0x00006900ff0677ac */ /* 0x000ee20008000a00 */
[----:B------:R-:W-:Y:S01]  /*8380*/  R2UR UR5, R111 ;  /* 0x000000006f0572ca */ /* 0x000fe200000e0000 */
[----:B------:R-:W-:Y:S11]  /*8390*/  UMOV UR51, UR44 ;  /* 0x0000002c00337c82 */ /* 0x000ff60008000000 */
[----:B------:R-:W-:Y:S01]  /*83a0*/  @!UPT UIADD3 URZ, UPT, UPT, URZ, URZ, URZ ;  /* 0x000000fffffff290 */ /* 0x000fe2000fffe0ff */
[----:B------:R-:W-:Y:S02]  /*83b0*/  UIADD3 UR48, UPT, UPT, UR47, 0x200, UR5 ;  /* 0x000002002f307890 */ /* 0x000fe4000fffe005 */
[----:B---3--:R-:W-:Y:S04]  /*83c0*/  UIADD3 UR4, UP0, UPT, UR6, 0xa80, URZ ;  /* 0x00000a8006047890 */ /* 0x008fe8000ff1e0ff */
[----:B------:R-:W-:Y:S09]  /*83d0*/  UIADD3.X UR5, UPT, UPT, URZ, UR7, URZ, UP0, !UPT ;  /* 0x00000007ff057290 */ /* 0x000ff200087fe4ff */
[----:B------:R3:W-:Y:S02]  /*83e0*/  UTMASTG.3D [UR48], [UR4] ;  /* 0x00000030040073b5 */ /* 0x0007e40008010000 */
[----:B---3--:R0:W-:Y:S02]  /*83f0*/  UTMACMDFLUSH ;  /* 0x00000000000079b7 */ /* 0x0081e40000000000 */
.L_x_132:
[----:B------:R-:W-:Y:S05]  /*8400*/  BSYNC.RECONVERGENT B0 ;  /* 0x0000000000007941 */ /* 0x000fea0003800200 */
.L_x_131:
[----:B------:R-:W-:Y:S01]  /*8410*/  UIADD3 UR43, UPT, UPT, UR46, 0x1, URZ ;  /* 0x000000012e2b7890 */ /* 0x000fe2000fffe0ff */
[----:B------:R-:W-:Y:S03]  /*8420*/  BSSY.RECONVERGENT B0, `(.L_x_133) ;  /* 0x0000005000007945 */ /* 0x000fe60003800200 */
[----:B------:R-:W-:Y:S04]  /*8430*/  UISETP.NE.AND UP0, UPT, UR43, 0x3, UPT ;  /* 0x000000032b00788c */ /* 0x000fe8000bf05270 */
[----:B------:R-:W-:Y:S01]  /*8440*/  USEL UR45, UR43, URZ, UP0 ;  /* 0x000000ff2b2d7287 */ /* 0x000fe20008000000 */
[----:B------:R-:W-:Y:S11]  /*8450*/  @P0 BRA `(.L_x_134) ;  /* 0x0000000000040947 */ /* 0x000ff60003800000 */
[----:B------:R-:W-:Y:S04]  /*8460*/  DEPBAR.LE SB0, 0x1 ;  /* 0x000080400000791a */ /* 0x000fe80000000000 */
.L_x_134:
[----:B------:R-:W-:Y:S05]  /*8470*/  BSYNC.RECONVERGENT B0 ;  /* 0x0000000000007941 */ /* 0x000fea0003800200 */
.L_x_133:
[----:B------:R-:W-:Y:S01]  /*8480*/  BAR.SYNC.DEFER_BLOCKING 0x1, 0x80 ;  /* 0x0042000000007b1d */ /* 0x000fe20000010000 */
[----:B------:R-:W-:Y:S01]  /*8490*/  ISETP.NE.AND P1, PT, R109, RZ, PT ;  /* 0x000000ff6d00720c */ /* 0x000fe20003f25270 */
[----:B------:R-:W-:Y:S01]  /*84a0*/  UISETP.NE.AND UP0, UPT, UR53, URZ, UPT ;  /* 0x000000ff3500728c */ /* 0x000fe2000bf05270 */
[----:B------:R-:W-:Y:S11]  /*84b0*/  LEA R2, R113, UR47, 0x3 ;  /* 0x0000002f71027c11 */ /* 0x000ff6000f8e18ff */
[----:B------:R-:W-:Y:S01]  /*84c0*/  @P1 SHF.L.U32 R3, R112, 0x1f, RZ ;  /* 0x0000001f70031819 */ /* 0x000fe200000006ff */
[----:B------:R-:W-:Y:S06]  /*84d0*/  BRA.U !UP0, `(.L_x_135) ;  /* 0x0000000108247547 */ /* 0x000fec000b800000 */
[----:B------:R-:W-:Y:S01]  /*84e0*/  IMAD.U32 R5, RZ, RZ, UR52 ;  /* 0x00000034ff057e24 */ /* 0x000fe2000f8e00ff */
[----:B------:R-:W-:Y:S01]  /*84f0*/  MOV R0, UR55 ;  /* 0x0000003700007c02 */ /* 0x000fe20008000f00 */
[----:B------:R-:W-:Y:S03]  /*8500*/  UIADD3 UR4, UPT, UPT, UR52, 0x1, URZ ;  /* 0x0000000134047890 */ /* 0x000fe6000fffe0ff */
[----:B------:R-:W-:Y:S01]  /*8510*/  @P1 LEA R5, R5, UR47, 0x3 ;  /* 0x0000002f05051c11 */ /* 0x000fe2000f8e18ff */
[----:B------:R-:W-:Y:S04]  /*8520*/  UISETP.NE.AND UP0, UPT, UR4, 0x3, UPT ;  /* 0x000000030400788c */ /* 0x000fe8000bf05270 */
[----:B------:R-:W-:Y:S01]  /*8530*/  @P1 VIADD R5, R5, 0x138 ;  /* 0x0000013805051836 */ /* 0x000fe20000000000 */
[----:B------:R-:W-:Y:S04]  /*8540*/  USEL UR52, UR4, URZ, UP0 ;  /* 0x000000ff04347287 */ /* 0x000fe80008000000 */
[----:B------:R-:W-:Y:S04]  /*8550*/  @P1 PRMT R0, R0, 0x654, R5 ;  /* 0x0000065400001816 */ /* 0x000fe80000000005 */
[----:B------:R3:W-:Y:S04]  /*8560*/  @P1 SYNCS.ARRIVE.TRANS64.RED.A1T0 RZ, [R0+URZ], RZ ;  /* 0x000000ff00ff19a7 */ /* 0x0007e800081004ff */
.L_x_135:
[----:B------:R-:W4:Y:S01]  /*8570*/  @P1 SYNCS.PHASECHK.TRANS64.TRYWAIT P0, [R2+URZ+0x120], R3 ;  /* 0x00012003020015a7 */ /* 0x000f2200080011ff */
[----:B------:R-:W-:Y:S01]  /*8580*/  BSSY B1, `(.L_x_136) ;  /* 0x0000015000017945 */ /* 0x000fe20003800000 */
[----:B----4-:R-:W-:Y:S03]  /*8590*/  @P1 SEL R110, RZ, 0x1, !P0 ;  /* 0x00000001ff6e1807 */ /* 0x010fe60004000000 */
[----:B------:R-:W-:Y:S05]  /*85a0*/  @!P1 BRA `(.L_x_137) ;  /* 0x0000000000489947 */ /* 0x000fea0003800000 */
[----:B------:R-:W-:Y:S01]  /*85b0*/  ISETP.NE.AND P1, PT, R114, RZ, PT ;  /* 0x000000ff7200720c */ /* 0x000fe20003f25270 */
[----:B------:R-:W-:Y:S01]  /*85c0*/  BSSY B0, `(.L_x_138) ;  /* 0x000000a000007945 */ /* 0x000fe20003800000 */
[----:B------:R-:W-:Y:S11]  /*85d0*/  ISETP.NE.AND P0, PT, R110, RZ, PT ;  /* 0x000000ff6e00720c */ /* 0x000ff60003f05270 */
[----:B------:R-:W-:Y:S04]  /*85e0*/  @P1 IMAD R113, R113, 0x2000, R100 ;  /* 0x0000200071711824 */ /* 0x000fe800078e0264 */
[----:B------:R-:W-:Y:S01]  /*85f0*/  @P1 IMAD.IADD R4, R85, 0x1, R113 ;  /* 0x0000000155041824 */ /* 0x000fe200078e0271 */
[----:B------:R-:W-:Y:S03]  /*8600*/  @P1 IADD3 R3, PT, PT, R84, R113, RZ ;  /* 0x0000007154031210 */ /* 0x000fe60007ffe0ff */
[----:B---3--:R-:W-:Y:S01]  /*8610*/  @P1 IMAD.IADD R0, R99, 0x1, R4 ;  /* 0x0000000163001824 */ /* 0x008fe200078e0204 */
[----:B------:R-:W-:Y:S06]  /*8620*/  @P0 BRA `(.L_x_139) ;  /* 0x00000000000c0947 */ /* 0x000fec0003800000 */
[----:B------:R-:W-:Y:S04]  /*8630*/  SHF.L.U32 R5, R112, 0x1f, RZ ;  /* 0x0000001f70057819 */ /* 0x000fe800000006ff */
[----:B------:R-:W3:Y:S02]  /*8640*/  SYNCS.PHASECHK.TRANS64.TRYWAIT P0, [R2+URZ+0x120], R5 ;  /* 0x00012005020075a7 */ /* 0x000ee400080011ff */
[----:B---3--:R-:W-:Y:S05]  /*8650*/  @!P0 BRA `(.L_x_140) ;  /* 0x0000001c00b08947 */ /* 0x008fea0003800000 */
.L_x_139:
[----:B------:R-:W-:Y:S05]  /*8660*/  BSYNC B0 ;  /* 0x0000000000007941 */ /* 0x000fea0003800000 */
.L_x_138:
[----:B------:R-:W-:Y:S11]  /*8670*/  ISETP.NE.AND P0, PT, R114, RZ, PT ;  /* 0x000000ff7200720c */ /* 0x000ff60003f05270 */
[----:B------:R-:W-:Y:S02]  /*8680*/  @!UPT UIADD3 URZ, UPT, UPT, URZ, URZ, URZ ;  /* 0x000000fffffff290 */ /* 0x000fe4000fffe0ff */
[----:B------:R4:W1:Y:S04]  /*8690*/  @P0 LDS.128 R48, [R113] ;  /* 0x0000000071300984 */ /* 0x0008680000000c00 */
[----:B------:R4:W1:Y:S04]  /*86a0*/  @P0 LDS.128 R64, [R3+0x20] ;  /* 0x0000200003400984 */ /* 0x0008680000000c00 */
[----:B------:R4:W1:Y:S04]  /*86b0*/  @P0 LDS.128 R56, [R4+0x10] ;  /* 0x0000100004380984 */ /* 0x0008680000000c00 */
[----:B------:R4:W1:Y:S02]  /*86c0*/  @P0 LDS.128 R72, [R0+0x10] ;  /* 0x0000100000480984 */ /* 0x0008640000000c00 */
.L_x_137:
[----:B------:R-:W-:Y:S05]  /*86d0*/  BSYNC B1 ;  /* 0x0000000000017941 */ /* 0x000fea0003800000 */
.L_x_136:
[----:B---34-:R-:W-:Y:S05]  /*86e0*/  VIADD R0, R39, 0x20 ;  /* 0x0000002027007836 */ /* 0x018fea0000000000 */
[----:B------:R-:W-:Y:S04]  /*86f0*/  SHF.R.U32.HI R0, RZ, 0x15, R0 ;  /* 0x00000015ff007819 */ /* 0x000fe80000011600 */
[----:B------:R-:W-:Y:S11]  /*8700*/  LOP3.LUT P0, RZ, R0, 0x3, R89, 0x48, !PT ;  /* 0x0000000300ff7812 */ /* 0x000ff60007804859 */
[----:B------:R-:W-:Y:S02]  /*8710*/  @!UPT UIADD3 URZ, UPT, UPT, URZ, URZ, URZ ;  /* 0x000000fffffff290 */ /* 0x000fe4000fffe0ff */
[----:B------:R-:W-:Y:S05]  /*8720*/  @!P0 BRA `(.L_x_141) ;  /* 0x0000000000408947 */ /* 0x000fea0003800000 */
[----:B------:R-:W3:Y:S01]  /*8730*/  LDCU.64 UR8, c[0x4][0x70] ;  /* 0x01000e00ff0877ac */ /* 0x000ee20008000a00 */
[----:B------:R-:W-:Y:S01]  /*8740*/  MOV R3, 0x0 ;  /* 0x0000000000037802 */ /* 0x000fe20000000f00 */
[----:B------:R-:W-:Y:S02]  /*8750*/  HFMA2 R12, -RZ, RZ, 0, 5.9604644775390625e-08 ;  /* 0x00000001ff0c7431 */ /* 0x000fe400000001ff */
[----:B------:R-:W-:Y:S02]  /*8760*/  IMAD.MOV.U32 R8, RZ, RZ, 0x192 ;  /* 0x00000192ff087424 */ /* 0x000fe400078e00ff */
[----:B------:R-:W-:Y:S01]  /*8770*/  IMAD.MOV.U32 R13, RZ, RZ, RZ ;  /* 0x000000ffff0d7224 */ /* 0x000fe200078e00ff */
[----:B------:R-:W4:Y:S01]  /*8780*/  LDCU.64 UR6, c[0x4][0x78] ;  /* 0x01000f00ff0677ac */ /* 0x000f220008000a00 */
[----:B------:R-:W1:Y:S01]  /*8790*/  LDC.64 R2, c[0x4][R3] ;  /* 0x0100000003027b82 */ /* 0x000e620000000a00 */
[----:B------:R-:W5:Y:S01]  /*87a0*/  LDCU.64 UR4, c[0x4][0x10] ;  /* 0x01000200ff0477ac */ /* 0x000f620008000a00 */
[----:B---3--:R-:W-:Y:S01]  /*87b0*/  MOV R5, UR9 ;  /* 0x0000000900057c02 */ /* 0x008fe20008000f00 */
[----:B------:R-:W-:Y:S01]  /*87c0*/  IMAD.U32 R4, RZ, RZ, UR8 ;  /* 0x00000008ff047e24 */ /* 0x000fe2000f8e00ff */
[----:B----4-:R-:W-:Y:S01]  /*87d0*/  MOV R7, UR7 ;  /* 0x0000000700077c02 */ /* 0x010fe20008000f00 */
[----:B------:R-:W-:Y:S01]  /*87e0*/  IMAD.U32 R6, RZ, RZ, UR6 ;  /* 0x00000006ff067e24 */ /* 0x000fe2000f8e00ff */
[----:B-----5:R-:W-:Y:S01]  /*87f0*/  MOV R11, UR5 ;  /* 0x00000005000b7c02 */ /* 0x020fe20008000f00 */
[----:B------:R-:W-:Y:S02]  /*8800*/  IMAD.U32 R10, RZ, RZ, UR4 ;  /* 0x00000004ff0a7e24 */ /* 0x000fe4000f8e00ff */
[----:B------:R-:W-:Y:S07]  /*8810*/  LEPC R20, `(.L_x_141) ;  /* 0x000000001014794e */ /* 0x000fee0000000000 */
[----:B-12---:R-:W-:Y:S05]  /*8820*/  CALL.ABS.NOINC R2 ;  /* 0x0000000002007343 */ /* 0x006fea0003c00000 */
.L_x_141:
[----:B------:R-:W-:Y:S01]  /*8830*/  ISETP.NE.AND P0, PT, R101, RZ, PT ;  /* 0x000000ff6500720c */ /* 0x000fe20003f05270 */
[----:B------:R-:W-:Y:S05]  /*8840*/  WARPSYNC.ALL ;  /* 0x0000000000007948 */ /* 0x000fea0003800000 */
[----:B------:R-:W-:Y:S01]  /*8850*/  R2UR UR4, R39 ;  /* 0x00000000270472ca */ /* 0x000fe200000e0000 */
[----:B------:R-:W-:Y:S01]  /*8860*/  BSSY.RECONVERGENT B0, `(.L_x_142) ;  /* 0x0000090000007945 */ /* 0x000fe20003800200 */
[C---:B-1----:R-:W-:Y:S02]  /*8870*/  SHF.L.U32 R40, R48.reuse, 0x10, RZ ;  /* 0x0000001030287819 */ /* 0x042fe400000006ff */
[----:B------:R-:W-:Y:S02]  /*8880*/  LOP3.LUT R42, R48, 0xffff0000, RZ, 0xc0, !PT ;  /* 0xffff0000302a7812 */ /* 0x000fe400078ec0ff */
[C---:B------:R-:W-:Y:S02]  /*8890*/  SHF.L.U32 R43, R49.reuse, 0x10, RZ ;  /* 0x00000010312b7819 */ /* 0x040fe400000006ff */
[----:B------:R-:W-:Y:S02]  /*88a0*/  LOP3.LUT R44, R49, 0xffff0000, RZ, 0xc0, !PT ;  /* 0xffff0000312c7812 */ /* 0x000fe400078ec0ff */
[C---:B------:R-:W-:Y:S02]  /*88b0*/  SHF.L.U32 R45, R50.reuse, 0x10, RZ ;  /* 0x00000010322d7819 */ /* 0x040fe400000006ff */
[----:B--2---:R-:W-:Y:S01]  /*88c0*/  LOP3.LUT R46, R50, 0xffff0000, RZ, 0xc0, !PT ;  /* 0xffff0000322e7812 */ /* 0x004fe200078ec0ff */
[----:B------:R-:W1:Y:S01]  /*88d0*/  LDTM.x32 R4, tmem[UR4+0x20] ;  /* 0x00002004000479ee */ /* 0x000e6200082c0000 */
[C---:B------:R-:W-:Y:S01]  /*88e0*/  SHF.L.U32 R47, R51.reuse, 0x10, RZ ;  /* 0x00000010332f7819 */ /* 0x040fe200000006ff */
[----:B------:R-:W-:Y:S01]  /*88f0*/  USHF.L.U32 UR4, UR45, 0xd, URZ ;  /* 0x0000000d2d047899 */ /* 0x000fe200080006ff */
[----:B------:R-:W-:Y:S01]  /*8900*/  LOP3.LUT R48, R51, 0xffff0000, RZ, 0xc0, !PT ;  /* 0xffff000033307812 */ /* 0x000fe200078ec0ff */
[----:B------:R-:W-:Y:S01]  /*8910*/  NOP ;  /* 0x0000000000007918 */ /* 0x000fe20000000000 */
[C---:B------:R-:W-:Y:S02]  /*8920*/  SHF.L.U32 R49, R56.reuse, 0x10, RZ ;  /* 0x0000001038317819 */ /* 0x040fe400000006ff */
[----:B------:R-:W-:Y:S02]  /*8930*/  LOP3.LUT R51, R56, 0xffff0000, RZ, 0xc0, !PT ;  /* 0xffff000038337812 */ /* 0x000fe400078ec0ff */
[C---:B------:R-:W-:Y:S02]  /*8940*/  SHF.L.U32 R50, R57.reuse, 0x10, RZ ;  /* 0x0000001039327819 */ /* 0x040fe400000006ff */
[----:B------:R-:W-:Y:S02]  /*8950*/  LOP3.LUT R52, R57, 0xffff0000, RZ, 0xc0, !PT ;  /* 0xffff000039347812 */ /* 0x000fe400078ec0ff */
[----:B------:R-:W-:Y:S02]  /*8960*/  IADD3 R111, PT, PT, R100, UR4, RZ ;  /* 0x00000004646f7c10 */ /* 0x000fe4000fffe0ff */
[C---:B------:R-:W-:Y:S02]  /*8970*/  SHF.L.U32 R53, R58.reuse, 0x10, RZ ;  /* 0x000000103a357819 */ /* 0x040fe400000006ff */
[----:B------:R-:W-:Y:S02]  /*8980*/  LOP3.LUT R54, R58, 0xffff0000, RZ, 0xc0, !PT ;  /* 0xffff00003a367812 */ /* 0x000fe400078ec0ff */
[C---:B------:R-:W-:Y:S02]  /*8990*/  SHF.L.U32 R55, R59.reuse, 0x10, RZ ;  /* 0x000000103b377819 */ /* 0x040fe400000006ff */
[----:B------:R-:W-:Y:S02]  /*89a0*/  IADD3 R92, PT, PT, R92, 0x190, RZ ;  /* 0x000001905c5c7810 */ /* 0x000fe40007ffe0ff */
[----:B------:R-:W-:Y:S01]  /*89b0*/  LOP3.LUT R56, R59, 0xffff0000, RZ, 0xc0, !PT ;  /* 0xffff00003b387812 */ /* 0x000fe200078ec0ff */
[C---:B-1----:R-:W-:Y:S01]  /*89c0*/  FMUL R4, R38.reuse, R4 ;  /* 0x0000000426047220 */ /* 0x042fe20000400000 */
[----:B------:R-:W-:Y:S01]  /*89d0*/  IADD3 R110, PT, PT, R85, R111, RZ ;  /* 0x0000006f556e7210 */ /* 0x000fe20007ffe0ff */
[----:B------:R-:W-:Y:S01]  /*89e0*/  FMUL R5, R38, R5 ;  /* 0x0000000526057220 */ /* 0x000fe20000400000 */
[----:B------:R-:W-:Y:S01]  /*89f0*/  SHF.L.U32 R57, R64, 0x10, RZ ;  /* 0x0000001040397819 */ /* 0x000fe200000006ff */
[----:B------:R-:W-:Y:S01]  /*8a00*/  FMUL R6, R38, R6 ;  /* 0x0000000626067220 */ /* 0x000fe20000400000 */
[----:B------:R-:W-:Y:S01]  /*8a10*/  IADD3 R111, PT, PT, R84, R111, RZ ;  /* 0x0000006f546f7210 */ /* 0x000fe20007ffe0ff */
[----:B------:R-:W-:Y:S01]  /*8a20*/  FMUL R7, R38, R7 ;  /* 0x0000000726077220 */ /* 0x000fe20000400000 */
[----:B------:R-:W-:Y:S01]  /*8a30*/  LOP3.LUT R58, R64, 0xffff0000, RZ, 0xc0, !PT ;  /* 0xffff0000403a7812 */ /* 0x000fe200078ec0ff */
[----:B------:R-:W-:Y:S01]  /*8a40*/  FFMA R4, R41, R40, R4 ;  /* 0x0000002829047223 */ /* 0x000fe20000000004 */
[----:B------:R-:W-:Y:S01]  /*8a50*/  SHF.L.U32 R59, R65, 0x10, RZ ;  /* 0x00000010413b7819 */ /* 0x000fe200000006ff */
[----:B------:R-:W-:Y:S01]  /*8a60*/  FMUL R8, R38, R8 ;  /* 0x0000000826087220 */ /* 0x000fe20000400000 */
[----:B------:R-:W-:Y:S01]  /*8a70*/  LOP3.LUT R92, R92, 0xfefffff8, RZ, 0xc0, !PT ;  /* 0xfefffff85c5c7812 */ /* 0x000fe200078ec0ff */
[----:B------:R-:W-:Y:S01]  /*8a80*/  FFMA R5, R41, R42, R5 ;  /* 0x0000002a29057223 */ /* 0x000fe20000000005 */
[----:B------:R-:W-:Y:S01]  /*8a90*/  LOP3.LUT R60, R65, 0xffff0000, RZ, 0xc0, !PT ;  /* 0xffff0000413c7812 */ /* 0x000fe200078ec0ff */
[----:B------:R-:W-:Y:S01]  /*8aa0*/  FMUL R9, R38, R9 ;  /* 0x0000000926097220 */ /* 0x000fe20000400000 */
[----:B------:R-:W-:Y:S01]  /*8ab0*/  SHF.L.U32 R61, R66, 0x10, RZ ;  /* 0x00000010423d7819 */ /* 0x000fe200000006ff */
[----:B------:R1:W-:Y:S01]  /*8ac0*/  SYNCS.ARRIVE.TRANS64.RED.A1T0 RZ, [R92+URZ], RZ ;  /* 0x000000ff5cff79a7 */ /* 0x0003e200081004ff */
[----:B------:R-:W-:Y:S01]  /*8ad0*/  F2FP.BF16.F32.PACK_AB R84, R5, R4 ;  /* 0x000000040554723e */ /* 0x000fe200000010ff */
[----:B------:R-:W-:Y:S01]  /*8ae0*/  FFMA R6, R41, R43, R6 ;  /* 0x0000002b29067223 */ /* 0x000fe20000000006 */
[----:B------:R-:W-:Y:S01]  /*8af0*/  IADD3 R120, PT, PT, R99, R110, RZ ;  /* 0x0000006e63787210 */ /* 0x000fe20007ffe0ff */
[C---:B------:R-:W-:Y:S01]  /*8b00*/  FFMA R7, R41.reuse, R44, R7 ;  /* 0x0000002c29077223 */ /* 0x040fe20000000007 */
[C---:B------:R-:W-:Y:S01]  /*8b10*/  FFMA R8, R41.reuse, R45, R8 ;  /* 0x0000002d29087223 */ /* 0x040fe20000000008 */
[----:B------:R-:W-:Y:S01]  /*8b20*/  FFMA R9, R41, R46, R9 ;  /* 0x0000002e29097223 */ /* 0x000fe20000000009 */
[----:B------:R-:W-:Y:S01]  /*8b30*/  FMUL R10, R38, R10 ;  /* 0x0000000a260a7220 */ /* 0x000fe20000400000 */
[----:B------:R-:W-:Y:S01]  /*8b40*/  LOP3.LUT R62, R66, 0xffff0000, RZ, 0xc0, !PT ;  /* 0xffff0000423e7812 */ /* 0x000fe200078ec0ff */
[C---:B------:R-:W-:Y:S01]  /*8b50*/  FMUL R11, R38.reuse, R11 ;  /* 0x0000000b260b7220 */ /* 0x040fe20000400000 */
[----:B------:R-:W-:Y:S01]  /*8b60*/  F2FP.BF16.F32.PACK_AB R85, R7, R6 ;  /* 0x000000060755723e */ /* 0x000fe200000010ff */
[----:B------:R-:W-:Y:S01]  /*8b70*/  FFMA R10, R41, R47, R10 ;  /* 0x0000002f290a7223 */ /* 0x000fe2000000000a */
[----:B------:R-:W-:Y:S01]  /*8b80*/  F2FP.BF16.F32.PACK_AB R86, R9, R8 ;  /* 0x000000080956723e */ /* 0x000fe200000010ff */
[----:B------:R-:W-:Y:S01]  /*8b90*/  FFMA R11, R41, R48, R11 ;  /* 0x00000030290b7223 */ /* 0x000fe2000000000b */
[C---:B------:R-:W-:Y:S01]  /*8ba0*/  FMUL R0, R38.reuse, R12 ;  /* 0x0000000c26007220 */ /* 0x040fe20000400000 */
[C---:B------:R-:W-:Y:S01]  /*8bb0*/  FMUL R2, R38.reuse, R13 ;  /* 0x0000000d26027220 */ /* 0x040fe20000400000 */
[C---:B------:R-:W-:Y:S01]  /*8bc0*/  FMUL R3, R38.reuse, R14 ;  /* 0x0000000e26037220 */ /* 0x040fe20000400000 */
[----:B------:R-:W-:Y:S01]  /*8bd0*/  SHF.L.U32 R63, R67, 0x10, RZ ;  /* 0x00000010433f7819 */ /* 0x000fe200000006ff */
[----:B------:R-:W-:Y:S01]  /*8be0*/  FFMA R0, R41, R49, R0 ;  /* 0x0000003129007223 */ /* 0x000fe20000000000 */
[----:B------:R-:W-:Y:S01]  /*8bf0*/  F2FP.BF16.F32.PACK_AB R87, R11, R10 ;  /* 0x0000000a0b57723e */ /* 0x000fe200000010ff */
[----:B------:R-:W-:Y:S01]  /*8c00*/  FFMA R2, R41, R51, R2 ;  /* 0x0000003329027223 */ /* 0x000fe20000000002 */
[C---:B------:R-:W-:Y:S01]  /*8c10*/  FMUL R15, R38.reuse, R15 ;  /* 0x0000000f260f7220 */ /* 0x040fe20000400000 */
[C---:B------:R-:W-:Y:S01]  /*8c20*/  FMUL R12, R38.reuse, R16 ;  /* 0x00000010260c7220 */ /* 0x040fe20000400000 */
[----:B------:R-:W-:Y:S01]  /*8c30*/  FMUL R13, R38, R17 ;  /* 0x00000011260d7220 */ /* 0x000fe20000400000 */
[----:B------:R1:W-:Y:S01]  /*8c40*/  STS.128 [R100+UR4], R84 ;  /* 0x0000005464007988 */ /* 0x0003e20008000c04 */
[----:B------:R-:W-:Y:S01]  /*8c50*/  LOP3.LUT R64, R67, 0xffff0000, RZ, 0xc0, !PT ;  /* 0xffff000043407812 */ /* 0x000fe200078ec0ff */
[C---:B------:R-:W-:Y:S01]  /*8c60*/  FFMA R3, R41.reuse, R50, R3 ;  /* 0x0000003229037223 */ /* 0x040fe20000000003 */
[----:B------:R-:W-:Y:S01]  /*8c70*/  SHF.L.U32 R65, R72, 0x10, RZ ;  /* 0x0000001048417819 */ /* 0x000fe200000006ff */
[C---:B------:R-:W-:Y:S01]  /*8c80*/  FFMA R15, R41.reuse, R52, R15 ;  /* 0x00000034290f7223 */ /* 0x040fe2000000000f */
[----:B------:R-:W-:Y:S01]  /*8c90*/  F2FP.BF16.F32.PACK_AB R104, R2, R0 ;  /* 0x000000000268723e */ /* 0x000fe200000010ff */
[C---:B------:R-:W-:Y:S01]  /*8ca0*/  FFMA R12, R41.reuse, R53, R12 ;  /* 0x00000035290c7223 */ /* 0x040fe2000000000c */
[C---:B------:R-:W-:Y:S01]  /*8cb0*/  FFMA R13, R41.reuse, R54, R13 ;  /* 0x00000036290d7223 */ /* 0x040fe2000000000d */
[C---:B------:R-:W-:Y:S01]  /*8cc0*/  FMUL R14, R38.reuse, R18 ;  /* 0x00000012260e7220 */ /* 0x040fe20000400000 */
[C---:B------:R-:W-:Y:S01]  /*8cd0*/  FMUL R19, R38.reuse, R19 ;  /* 0x0000001326137220 */ /* 0x040fe20000400000 */
[C---:B------:R-:W-:Y:S01]  /*8ce0*/  FMUL R16, R38.reuse, R20 ;  /* 0x0000001426107220 */ /* 0x040fe20000400000 */
[C---:B------:R-:W-:Y:S01]  /*8cf0*/  FMUL R17, R38.reuse, R21 ;  /* 0x0000001526117220 */ /* 0x040fe20000400000 */
[C---:B------:R-:W-:Y:S01]  /*8d00*/  FFMA R14, R41.reuse, R55, R14 ;  /* 0x00000037290e7223 */ /* 0x040fe2000000000e */
        /* <DEDUP_REMOVED lines=9> */
[----:B------:R-:W-:Y:S01]  /*8da0*/  FFMA R23, R41, R60, R23 ;  /* 0x0000003c29177223 */ /* 0x000fe20000000017 */
[C---:B------:R-:W-:Y:S01]  /*8db0*/  FMUL R27, R38.reuse, R27 ;  /* 0x0000001b261b7220 */ /* 0x040fe20000400000 */
[----:B------:R-:W-:Y:S01]  /*8dc0*/  F2FP.BF16.F32.PACK_AB R105, R15, R3 ;  /* 0x000000030f69723e */ /* 0x000fe200000010ff */
[----:B------:R-:W-:Y:S01]  /*8dd0*/  FFMA R20, R41, R61, R20 ;  /* 0x0000003d29147223 */ /* 0x000fe20000000014 */
[----:B------:R-:W-:Y:S01]  /*8de0*/  F2FP.BF16.F32.PACK_AB R106, R13, R12 ;  /* 0x0000000c0d6a723e */ /* 0x000fe200000010ff */
[----:B------:R-:W-:Y:S01]  /*8df0*/  FMUL R24, R38, R28 ;  /* 0x0000001c26187220 */ /* 0x000fe20000400000 */
[----:B------:R-:W-:Y:S01]  /*8e00*/  F2FP.BF16.F32.PACK_AB R107, R19, R14 ;  /* 0x0000000e136b723e */ /* 0x000fe200000010ff */
[----:B------:R-:W-:Y:S01]  /*8e10*/  FFMA R21, R41, R62, R21 ;  /* 0x0000003e29157223 */ /* 0x000fe20000000015 */
[----:B------:R-:W-:Y:S01]  /*8e20*/  LOP3.LUT R66, R72, 0xffff0000, RZ, 0xc0, !PT ;  /* 0xffff000048427812 */ /* 0x000fe200078ec0ff */
[C---:B------:R-:W-:Y:S01]  /*8e30*/  FMUL R25, R38.reuse, R29 ;  /* 0x0000001d26197220 */ /* 0x040fe20000400000 */
[----:B------:R-:W-:Y:S01]  /*8e40*/  SHF.L.U32 R67, R73, 0x10, RZ ;  /* 0x0000001049437819 */ /* 0x000fe200000006ff */
[----:B------:R1:W-:Y:S01]  /*8e50*/  STS.128 [R110+0x10], R104 ;  /* 0x000010686e007388 */ /* 0x0003e20000000c00 */
[----:B------:R-:W-:Y:S01]  /*8e60*/  FFMA R22, R41, R63, R22 ;  /* 0x0000003f29167223 */ /* 0x000fe20000000016 */
[----:B------:R-:W-:Y:S01]  /*8e70*/  LOP3.LUT R68, R73, 0xffff0000, RZ, 0xc0, !PT ;  /* 0xffff000049447812 */ /* 0x000fe200078ec0ff */
[----:B------:R-:W-:Y:S01]  /*8e80*/  FMUL R26, R38, R30 ;  /* 0x0000001e261a7220 */ /* 0x000fe20000400000 */
[C---:B------:R-:W-:Y:S01]  /*8e90*/  FFMA R27, R41.reuse, R64, R27 ;  /* 0x00000040291b7223 */ /* 0x040fe2000000001b */
[----:B------:R-:W-:Y:S01]  /*8ea0*/  SHF.L.U32 R69, R74, 0x10, RZ ;  /* 0x000000104a457819 */ /* 0x000fe200000006ff */
[----:B------:R-:W-:Y:S01]  /*8eb0*/  FMUL R31, R38, R31 ;  /* 0x0000001f261f7220 */ /* 0x000fe20000400000 */
[C---:B------:R-:W-:Y:S01]  /*8ec0*/  FFMA R24, R41.reuse, R65, R24 ;  /* 0x0000004129187223 */ /* 0x040fe20000000018 */
[----:B------:R-:W-:Y:S01]  /*8ed0*/  LOP3.LUT R70, R74, 0xffff0000, RZ, 0xc0, !PT ;  /* 0xffff00004a467812 */ /* 0x000fe200078ec0ff */
[C---:B------:R-:W-:Y:S01]  /*8ee0*/  FMUL R28, R38.reuse, R32 ;  /* 0x00000020261c7220 */ /* 0x040fe20000400000 */
[----:B------:R-:W-:Y:S01]  /*8ef0*/  FFMA R25, R41, R66, R25 ;  /* 0x0000004229197223 */ /* 0x000fe20000000019 */
[----:B------:R-:W-:Y:S01]  /*8f00*/  SHF.L.U32 R71, R75, 0x10, RZ ;  /* 0x000000104b477819 */ /* 0x000fe200000006ff */
[C---:B------:R-:W-:Y:S01]  /*8f10*/  FMUL R29, R38.reuse, R33 ;  /* 0x00000021261d7220 */ /* 0x040fe20000400000 */
[----:B------:R-:W-:Y:S01]  /*8f20*/  FFMA R26, R41, R67, R26 ;  /* 0x00000043291a7223 */ /* 0x000fe2000000001a */
[----:B------:R-:W-:Y:S01]  /*8f30*/  LOP3.LUT R72, R75, 0xffff0000, RZ, 0xc0, !PT ;  /* 0xffff00004b487812 */ /* 0x000fe200078ec0ff */
        /* <DEDUP_REMOVED lines=8> */
[----:B------:R-:W-:Y:S01]  /*8fc0*/  FFMA R30, R41, R71, R30 ;  /* 0x00000047291e7223 */ /* 0x000fe2000000001e */
[----:B------:R-:W-:Y:S01]  /*8fd0*/  F2FP.BF16.F32.PACK_AB R115, R27, R22 ;  /* 0x000000161b73723e */ /* 0x000fe200000010ff */
[----:B------:R-:W-:Y:S01]  /*8fe0*/  FFMA R35, R41, R72, R35 ;  /* 0x0000004829237223 */ /* 0x000fe20000000023 */
[----:B------:R-:W-:Y:S02]  /*8ff0*/  F2FP.BF16.F32.PACK_AB R116, R25, R24 ;  /* 0x000000181974723e */ /* 0x000fe400000010ff */
[----:B------:R-:W-:Y:S01]  /*9000*/  F2FP.BF16.F32.PACK_AB R117, R31, R26 ;  /* 0x0000001a1f75723e */ /* 0x000fe200000010ff */
[----:B------:R1:W-:Y:S01]  /*9010*/  STS.128 [R111+0x20], R112 ;  /* 0x000020706f007388 */ /* 0x0003e20000000c00 */
        /* <DEDUP_REMOVED lines=8> */
[----:B--2---:R-:W2:Y:S02]  /*90a0*/  FENCE.VIEW.ASYNC.S ;  /* 0x00000000000073c6 */ /* 0x004ea40000000000 */
[----:B--2---:R-:W-:Y:S06]  /*90b0*/  BAR.SYNC.DEFER_BLOCKING 0x1, 0x80 ;  /* 0x0042000000007b1d */ /* 0x004fec0000010000 */
[----:B------:R-:W-:Y:S05]  /*90c0*/  @P0 BRA `(.L_x_143) ;  /* 0x0000000000240947 */ /* 0x000fea0003800000 */
[----:B------:R-:W2:Y:S01]  /*90d0*/  LDCU.64 UR10, c[0x0][0x348] ;  /* 0x00006900ff0a77ac */ /* 0x000ea20008000a00 */
[----:B------:R-:W-:Y:S02]  /*90e0*/  UIADD3 UR9, UPT, UPT, UR49, 0x20, URZ ;  /* 0x0000002031097890 */ /* 0x000fe4000fffe0ff */
[----:B------:R-:W-:Y:S02]  /*90f0*/  UIADD3 UR8, UPT, UPT, UR47, 0x200, UR4 ;  /* 0x000002002f087890 */ /* 0x000fe4000fffe004 */
[----:B--2---:R-:W-:Y:S03]  /*9100*/  UIADD3 UR6, UP0, UPT, UR10, 0xa80, URZ ;  /* 0x00000a800a067890 */ /* 0x004fe6000ff1e0ff */
[----:B------:R-:W-:Y:S01]  /*9110*/  UMOV UR10, UR50 ;  /* 0x00000032000a7c82 */ /* 0x000fe20008000000 */
[----:B------:R-:W-:Y:S03]  /*9120*/  UIADD3.X UR7, UPT, UPT, URZ, UR11, URZ, UP0, !UPT ;  /* 0x0000000bff077290 */ /* 0x000fe600087fe4ff */
[----:B------:R-:W-:Y:S06]  /*9130*/  UMOV UR11, UR44 ;  /* 0x0000002c000b7c82 */ /* 0x000fec0008000000 */
[----:B------:R2:W-:Y:S02]  /*9140*/  UTMASTG.3D [UR8], [UR6] ;  /* 0x00000008060073b5 */ /* 0x0005e40008010000 */
[----:B--2---:R0:W-:Y:S02]  /*9150*/  UTMACMDFLUSH ;  /* 0x00000000000079b7 */ /* 0x0041e40000000000 */
.L_x_143:
[----:B------:R-:W-:Y:S05]  /*9160*/  BSYNC.RECONVERGENT B0 ;  /* 0x0000000000007941 */ /* 0x000fea0003800200 */
.L_x_142:
[----:B------:R-:W-:Y:S01]  /*9170*/  UIADD3 UR4, UPT, UPT, UR45, 0x1, URZ ;  /* 0x000000012d047890 */ /* 0x000fe2000fffe0ff */
[----:B------:R-:W-:Y:S03]  /*9180*/  BSSY.RECONVERGENT B0, `(.L_x_144) ;  /* 0x0000008000007945 */ /* 0x000fe60003800200 */
[----:B------:R-:W-:Y:S04]  /*9190*/  UISETP.NE.AND UP0, UPT, UR4, 0x3, UPT ;  /* 0x000000030400788c */ /* 0x000fe8000bf05270 */
[----:B------:R-:W-:Y:S02]  /*91a0*/  UISETP.EQ.XOR UP1, UPT, UR43, 0x3, !UP0 ;  /* 0x000000032b00788c */ /* 0x000fe4000c722a70 */
[----:B------:R-:W-:Y:S02]  /*91b0*/  USEL UR46, UR4, URZ, UP0 ;  /* 0x000000ff042e7287 */ /* 0x000fe40008000000 */
[----:B------:R-:W-:Y:S04]  /*91c0*/  USEL UR5, URZ, 0x1, !UP1 ;  /* 0x00000001ff057887 */ /* 0x000fe8000c800000 */
[----:B------:R-:W-:Y:S01]  /*91d0*/  ULOP3.LUT UR54, UR54, UR5, URZ, 0x3c, !UPT ;  /* 0x0000000536367292 */ /* 0x000fe2000f8e3cff */
[----:B------:R-:W-:Y:S11]  /*91e0*/  @P0 BRA `(.L_x_145) ;  /* 0x0000000000040947 */ /* 0x000ff60003800000 */
[----:B------:R-:W-:Y:S04]  /*91f0*/  DEPBAR.LE SB0, 0x1 ;  /* 0x000080400000791a */ /* 0x000fe80000000000 */
.L_x_145:
[----:B------:R-:W-:Y:S05]  /*9200*/  BSYNC.RECONVERGENT B0 ;  /* 0x0000000000007941 */ /* 0x000fea0003800200 */
.L_x_144:
[----:B------:R-:W-:Y:S01]  /*9210*/  BAR.SYNC.DEFER_BLOCKING 0x1, 0x80 ;  /* 0x0042000000007b1d */ /* 0x000fe20000010000 */
[----:B------:R-:W-:Y:S01]  /*9220*/  UISETP.NE.AND UP0, UPT, UR53, -0x2, UPT ;  /* 0xfffffffe3500788c */ /* 0x000fe2000bf05270 */
[----:B------:R-:W-:Y:S08]  /*9230*/  IADD3 R0, PT, PT, R36, 0x1, RZ ;  /* 0x0000000124007810 */ /* 0x000ff00007ffe0ff */
[----:B------:R-:W-:Y:S05]  /*9240*/  BRA.U !UP0, `(.L_x_146) ;  /* 0x0000000108287547 */ /* 0x000fea000b800000 */
[----:B------:R-:W-:Y:S01]  /*9250*/  ISETP.NE.AND P0, PT, R109, RZ, PT ;  /* 0x000000ff6d00720c */ /* 0x000fe20003f05270 */
[----:B------:R-:W-:Y:S01]  /*9260*/  IMAD.U32 R3, RZ, RZ, UR52 ;  /* 0x00000034ff037e24 */ /* 0x000fe2000f8e00ff */
[----:B------:R-:W-:Y:S01]  /*9270*/  UIADD3 UR4, UPT, UPT, UR52, 0x1, URZ ;  /* 0x0000000134047890 */ /* 0x000fe2000fffe0ff */
[----:B------:R-:W-:Y:S03]  /*9280*/  IMAD.U32 R2, RZ, RZ, UR55 ;  /* 0x00000037ff027e24 */ /* 0x000fe6000f8e00ff */
[----:B------:R-:W-:Y:S04]  /*9290*/  UISETP.NE.AND UP0, UPT, UR4, 0x3, UPT ;  /* 0x000000030400788c */ /* 0x000fe8000bf05270 */
[----:B------:R-:W-:Y:S03]  /*92a0*/  USEL UR52, UR4, URZ, UP0 ;  /* 0x000000ff04347287 */ /* 0x000fe60008000000 */
[----:B------:R-:W-:Y:S05]  /*92b0*/  @P0 LEA R3, R3, UR47, 0x3 ;  /* 0x0000002f03030c11 */ /* 0x000fea000f8e18ff */
[----:B------:R-:W-:Y:S05]  /*92c0*/  @P0 VIADD R3, R3, 0x138 ;  /* 0x0000013803030836 */ /* 0x000fea0000000000 */
[----:B------:R-:W-:Y:S04]  /*92d0*/  @P0 PRMT R2, R2, 0x654, R3 ;  /* 0x0000065402020816 */ /* 0x000fe80000000003 */
[----:B------:R2:W-:Y:S03]  /*92e0*/  @P0 SYNCS.ARRIVE.TRANS64.RED.A1T0 RZ, [R2+URZ], RZ ;  /* 0x000000ff02ff09a7 */ /* 0x0005e600081004ff */
.L_x_146:
[----:B------:R-:W-:Y:S01]  /*92f0*/  R2UR UR6, R108 ;  /* 0x000000006c0672ca */ /* 0x000fe200000e0000 */
[----:B------:R-:W-:Y:S01]  /*9300*/  UIADD3 UR53, UPT, UPT, UR53, 0x2, URZ ;  /* 0x0000000235357890 */ /* 0x000fe2000fffe0ff */
[----:B------:R-:W-:Y:S02]  /*9310*/  R2UR UR5, R90 ;  /* 0x000000005a0572ca */ /* 0x000fe400000e0000 */
[----:B------:R-:W-:Y:S02]  /*9320*/  R2UR UR4, R91 ;  /* 0x000000005b0472ca */ /* 0x000fe400000e0000 */
[----:B------:R-:W-:Y:S02]  /*9330*/  R2UR UR44, R102 ;  /* 0x00000000662c72ca */ /* 0x000fe400000e0000 */
[----:B------:R-:W-:Y:S02]  /*9340*/  ISETP.NE.AND P0, PT, R94, 0x2, PT ;  /* 0x000000025e00780c */ /* 0x000fe40003f05270 */
[----:B------:R-:W-:Y:S02]  /*9350*/  ISETP.NE.AND P1, PT, R0, 0x2, PT ;  /* 0x000000020000780c */ /* 0x000fe40003f25270 */
[----:B--2---:R-:W-:Y:S01]  /*9360*/  SEL R2, RZ, 0x1, P0 ;  /* 0x00000001ff027807 */ /* 0x004fe20000000000 */
[----:B------:R-:W-:Y:S01]  /*9370*/  UISETP.NE.AND UP0, UPT, UR6, URZ, UPT ;  /* 0x000000ff0600728c */ /* 0x000fe2000bf05270 */
[----:B------:R-:W-:Y:S01]  /*9380*/  SEL R3, RZ, 0x1, P1 ;  /* 0x00000001ff037807 */ /* 0x000fe20000800000 */
[----:B------:R-:W-:Y:S01]  /*9390*/  UIADD3 UR25, UPT, UPT, UR36, UR5, URZ ;  /* 0x0000000524197290 */ /* 0x000fe2000fffe0ff */
[----:B------:R-:W-:Y:S01]  /*93a0*/  LOP3.LUT R97, R97, R2, RZ, 0x3c, !PT ;  /* 0x0000000261617212 */ /* 0x000fe200078e3cff */
[----:B------:R-:W-:Y:S01]  /*93b0*/  UIADD3 UR27, UPT, UPT, UR37, UR4, URZ ;  /* 0x00000004251b7290 */ /* 0x000fe2000fffe0ff */
[----:B------:R-:W-:Y:S02]  /*93c0*/  LOP3.LUT R98, R98, R3, RZ, 0x3c, !PT ;  /* 0x0000000362627212 */ /* 0x000fe400078e3cff */
[----:B------:R-:W-:Y:S02]  /*93d0*/  SEL R94, R94, RZ, P0 ;  /* 0x000000ff5e5e7207 */ /* 0x000fe40000000000 */
[----:B------:R-:W-:Y:S01]  /*93e0*/  SEL R36, R0, RZ, P1 ;  /* 0x000000ff00247207 */ /* 0x000fe20000800000 */
[----:B------:R-:W-:Y:S06]  /*93f0*/  BRA.U UP0, `(.L_x_147) ;  /* 0xffffffd5009c7547 */ /* 0x000fec000b83ffff */
[----:B------:R-:W2:Y:S01]  /*9400*/  LDCU.64 UR4, c[0x0][0xc88] ;  /* 0x00019100ff0477ac */ /* 0x000ea20008000a00 */
[----:B------:R-:W3:Y:S01]  /*9410*/  LDCU.64 UR6, c[0x0][0xc90] ;  /* 0x00019200ff0677ac */ /* 0x000ee20008000a00 */
[----:B--2---:R-:W-:Y:S02]  /*9420*/  ISETP.NE.U32.AND P2, PT, RZ, UR4, PT ;  /* 0x00000004ff007c0c */ /* 0x004fe4000bf45070 */
[----:B---3--:R-:W-:Y:S02]  /*9430*/  ISETP.NE.U32.AND P1, PT, RZ, UR6, PT ;  /* 0x00000006ff007c0c */ /* 0x008fe4000bf25070 */
[----:B------:R-:W-:Y:S02]  /*9440*/  ISETP.NE.AND.EX P2, PT, RZ, UR5, PT, P2 ;  /* 0x00000005ff007c0c */ /* 0x000fe4000bf45320 */
[----:B------:R-:W-:-:S13]  /*9450*/  ISETP.NE.AND.EX P0, PT, RZ, UR7, PT, P1 ;  /* 0x00000007ff007c0c */ /* 0x000fda000bf05310 */
[----:B------:R-:W-:Y:S05]  /*9460*/  @P2 BRA P0, `(.L_x_148) ;  /* 0x00000000003c2947 */ /* 0x000fea0000000000 */
[----:B------:R-:W-:-:S13]  /*9470*/  ISETP.NE.AND.EX P1, PT, RZ, UR7, PT, P1 ;  /* 0x00000007ff007c0c */ /* 0x000fda000bf25310 */
[----:B------:R-:W-:Y:S05]  /*9480*/  @P1 BRA `(.L_x_149) ;  /* 0x00000000000c1947 */ /* 0x000fea0003800000 */
[----:B------:R-:W-:-:S13]  /*9490*/  FSETP.NEU.AND P0, PT, R41, RZ, PT ;  /* 0x000000ff2900720b */ /* 0x000fda0003f0d000 */
[----:B------:R-:W-:Y:S05]  /*94a0*/  @!P0 EXIT ;  /* 0x000000000000894d */ /* 0x000fea0003800000 */
[----:B------:R-:W-:Y:S05]  /*94b0*/  BRA `(.L_x_148) ;  /* 0x0000000000287947 */ /* 0x000fea0003800000 */
.L_x_149:
[----:B------:R-:W-:Y:S01]  /*94c0*/  ISETP.NE.AND P0, PT, R93, RZ, PT ;  /* 0x000000ff5d00720c */ /* 0x000fe20003f05270 */
[----:B------:R-:W-:-:S12]  /*94d0*/  BSSY.RECONVERGENT B0, `(.L_x_148) ;  /* 0x0000008000007945 */ /* 0x000fd80003800200 */
[----:B------:R-:W-:Y:S05]  /*94e0*/  @P0 BRA `(.L_x_150) ;  /* 0x0000000000100947 */ /* 0x000fea0003800000 */
[----:B------:R-:W-:-:S04]  /*94f0*/  ISETP.NE.U32.AND P0, PT, RZ, UR4, PT ;  /* 0x00000004ff007c0c */ /* 0x000fc8000bf05070 */
[----:B------:R-:W-:-:S13]  /*9500*/  ISETP.NE.AND.EX P0, PT, RZ, UR5, PT, P0 ;  /* 0x00000005ff007c0c */ /* 0x000fda000bf05300 */
[----:B------:R-:W-:Y:S05]  /*9510*/  @!P0 EXIT ;  /* 0x000000000000894d */ /* 0x000fea0003800000 */
[----:B------:R-:W-:Y:S05]  /*9520*/  BRA `(.L_x_151) ;  /* 0x0000000000087947 */ /* 0x000fea0003800000 */
.L_x_150:
[----:B------:R-:W-:-:S13]  /*9530*/  FSETP.NEU.AND P0, PT, R41, RZ, PT ;  /* 0x000000ff2900720b */ /* 0x000fda0003f0d000 */
[----:B------:R-:W-:Y:S05]  /*9540*/  @!P0 EXIT ;  /* 0x000000000000894d */ /* 0x000fea0003800000 */
.L_x_151:
[----:B------:R-:W-:Y:S05]  /*9550*/  BSYNC.RECONVERGENT B0 ;  /* 0x0000000000007941 */ /* 0x000fea0003800200 */
.L_x_148:
[----:B------:R-:W-:Y:S01]  /*9560*/  ULEA UR6, UR52, UR47, 0x3 ;  /* 0x0000002f34067291 */ /* 0x000fe2000f8e18ff */
[----:B------:R-:W-:-:S04]  /*9570*/  DEPBAR.LE SB0, 0x0 ;  /* 0x000080000000791a */ /* 0x000fc80000000000 */
[----:B------:R-:W-:-:S04]  /*9580*/  UIADD3 UR6, UPT, UPT, UR6, 0x138, URZ ;  /* 0x0000013806067890 */ /* 0x000fc8000fffe0ff */
[----:B------:R-:W-:-:S09]  /*9590*/  UPRMT UR6, UR55, 0x654, UR6 ;  /* 0x0000065437067896 */ /* 0x000fd20008000006 */
[----:B------:R-:W-:Y:S01]  /*95a0*/  SYNCS.ARRIVE.TRANS64.RED.A1T0 RZ, [UR6], RZ ;  /* 0x000000ffffff79a7 */ /* 0x000fe20008100406 */
[----:B------:R-:W-:Y:S05]  /*95b0*/  EXIT ;  /* 0x000000000000794d */ /* 0x000fea0003800000 */
.L_x_25:
[----:B--2---:R2:W3:Y:S02]  /*95c0*/  SYNCS.PHASECHK.TRANS64.TRYWAIT P0, [R3+URZ+0x1b0], R2 ;  /* 0x0001b002030075a7 */ /* 0x0044e400080011ff */
[----:B---3--:R-:W-:Y:S05]  /*95d0*/  @!P0 NANOSLEEP.SYNCS 0x989680 ;  /* 0x009896800000895d */ /* 0x008fea0003900000 */
[----:B------:R-:W3:Y:S02]  /*95e0*/  @!P0 SYNCS.PHASECHK.TRANS64 P0, [R3+URZ+0x1b0], R2 ;  /* 0x0001b002030085a7 */ /* 0x000ee400080010ff */
[----:B---3--:R-:W-:Y:S05]  /*95f0*/  @!P0 BRA `(.L_x_25) ;  /* 0xfffffffc00f08947 */ /* 0x008fea000383ffff */
[----:B------:R-:W-:Y:S05]  /*9600*/  BRA `(.L_x_152) ;  /* 0xffffff8400d87947 */ /* 0x000fea000383ffff */
.L_x_28:
[----:B-1----:R-:W-:-:S07]  /*9610*/  MOV R0, UR6 ;  /* 0x0000000600007c02 */ /* 0x002fce0008000f00 */
.L_x_153:
[----:B-1----:R1:W2:Y:S02]  /*9620*/  SYNCS.PHASECHK.TRANS64.TRYWAIT P0, [R0+URZ+0x90], R3 ;  /* 0x00009003000075a7 */ /* 0x0022a400080011ff */
[----:B--2---:R-:W-:Y:S05]  /*9630*/  @!P0 NANOSLEEP.SYNCS 0x989680 ;  /* 0x009896800000895d */ /* 0x004fea0003900000 */
[----:B------:R-:W2:Y:S02]  /*9640*/  @!P0 SYNCS.PHASECHK.TRANS64 P0, [R0+URZ+0x90], R3 ;  /* 0x00009003000085a7 */ /* 0x000ea400080010ff */
[----:B--2---:R-:W-:Y:S05]  /*9650*/  @!P0 BRA `(.L_x_153) ;  /* 0xfffffffc00f08947 */ /* 0x004fea000383ffff */
[----:B------:R-:W-:Y:S05]  /*9660*/  BRA `(.L_x_27) ;  /* 0xffffff8800487947 */ /* 0x000fea000383ffff */
.L_x_37:
[----:B-1----:R-:W-:-:S07]  /*9670*/  MOV R0, UR7 ;  /* 0x0000000700007c02 */ /* 0x002fce0008000f00 */
.L_x_154:
[----:B-1----:R1:W2:Y:S02]  /*9680*/  SYNCS.PHASECHK.TRANS64.TRYWAIT P0, [R0+URZ+0x90], R3 ;  /* 0x00009003000075a7 */ /* 0x0022a400080011ff */
[----:B--2---:R-:W-:Y:S05]  /*9690*/  @!P0 NANOSLEEP.SYNCS 0x989680 ;  /* 0x009896800000895d */ /* 0x004fea0003900000 */
[----:B------:R-:W2:Y:S02]  /*96a0*/  @!P0 SYNCS.PHASECHK.TRANS64 P0, [R0+URZ+0x90], R3 ;  /* 0x00009003000085a7 */ /* 0x000ea400080010ff */
[----:B--2---:R-:W-:Y:S05]  /*96b0*/  @!P0 BRA `(.L_x_154) ;  /* 0xfffffffc00f08947 */ /* 0x004fea000383ffff */
[----:B------:R-:W-:Y:S05]  /*96c0*/  BRA `(.L_x_36) ;  /* 0xffffff8c00647947 */ /* 0x000fea000383ffff */
.L_x_44:
[----:B-1----:R1:W4:Y:S02]  /*96d0*/  SYNCS.PHASECHK.TRANS64.TRYWAIT P0, [R3+URZ+0x160], R0 ;  /* 0x00016000030075a7 */ /* 0x00232400080011ff */
[----:B----4-:R-:W-:Y:S05]  /*96e0*/  @!P0 NANOSLEEP.SYNCS 0x989680 ;  /* 0x009896800000895d */ /* 0x010fea0003900000 */
[----:B------:R-:W4:Y:S02]  /*96f0*/  @!P0 SYNCS.PHASECHK.TRANS64 P0, [R3+URZ+0x160], R0 ;  /* 0x00016000030085a7 */ /* 0x000f2400080010ff */
[----:B----4-:R-:W-:Y:S05]  /*9700*/  @!P0 BRA `(.L_x_44) ;  /* 0xfffffffc00f08947 */ /* 0x010fea000383ffff */
[----:B------:R-:W-:Y:S05]  /*9710*/  BRA `(.L_x_155) ;  /* 0xffffff9000647947 */ /* 0x000fea000383ffff */
.L_x_48:
[----:B-1----:R-:W-:-:S07]  /*9720*/  MOV R0, UR4 ;  /* 0x0000000400007c02 */ /* 0x002fce0008000f00 */
.L_x_156:
[----:B-1----:R1:W2:Y:S02]  /*9730*/  SYNCS.PHASECHK.TRANS64.TRYWAIT P0, [R0+URZ], R3 ;  /* 0x00000003000075a7 */ /* 0x0022a400080011ff */
[----:B--2---:R-:W-:Y:S05]  /*9740*/  @!P0 NANOSLEEP.SYNCS 0x989680 ;  /* 0x009896800000895d */ /* 0x004fea0003900000 */
[----:B------:R-:W2:Y:S02]  /*9750*/  @!P0 SYNCS.PHASECHK.TRANS64 P0, [R0+URZ], R3 ;  /* 0x00000003000085a7 */ /* 0x000ea400080010ff */
[----:B--2---:R-:W-:Y:S05]  /*9760*/  @!P0 BRA `(.L_x_156) ;  /* 0xfffffffc00f08947 */ /* 0x004fea000383ffff */
[----:B------:R-:W-:Y:S05]  /*9770*/  BRA `(.L_x_157) ;  /* 0xffffff9800107947 */ /* 0x000fea000383ffff */
.L_x_49:
[----:B------:R-:W-:-:S07]  /*9780*/  MOV R0, UR5 ;  /* 0x0000000500007c02 */ /* 0x000fce0008000f00 */
.L_x_158:
[----:B-1----:R1:W2:Y:S02]  /*9790*/  SYNCS.PHASECHK.TRANS64.TRYWAIT P0, [R0+URZ], R3 ;  /* 0x00000003000075a7 */ /* 0x0022a400080011ff */
[----:B--2---:R-:W-:Y:S05]  /*97a0*/  @!P0 NANOSLEEP.SYNCS 0x989680 ;  /* 0x009896800000895d */ /* 0x004fea0003900000 */
[----:B------:R-:W2:Y:S02]  /*97b0*/  @!P0 SYNCS.PHASECHK.TRANS64 P0, [R0+URZ], R3 ;  /* 0x00000003000085a7 */ /* 0x000ea400080010ff */
[----:B--2---:R-:W-:Y:S05]  /*97c0*/  @!P0 BRA `(.L_x_158) ;  /* 0xfffffffc00f08947 */ /* 0x004fea000383ffff */
[----:B------:R-:W-:Y:S05]  /*97d0*/  BRA `(.L_x_159) ;  /* 0xffffff98001c7947 */ /* 0x000fea000383ffff */
.L_x_50:
[----:B------:R-:W-:-:S07]  /*97e0*/  MOV R0, UR5 ;  /* 0x0000000500007c02 */ /* 0x000fce0008000f00 */
.L_x_160:
[----:B-1----:R1:W2:Y:S02]  /*97f0*/  SYNCS.PHASECHK.TRANS64.TRYWAIT P0, [R0+URZ], R3 ;  /* 0x00000003000075a7 */ /* 0x0022a400080011ff */
[----:B--2---:R-:W-:Y:S05]  /*9800*/  @!P0 NANOSLEEP.SYNCS 0x989680 ;  /* 0x009896800000895d */ /* 0x004fea0003900000 */
[----:B------:R-:W2:Y:S02]  /*9810*/  @!P0 SYNCS.PHASECHK.TRANS64 P0, [R0+URZ], R3 ;  /* 0x00000003000085a7 */ /* 0x000ea400080010ff */
[----:B--2---:R-:W-:Y:S05]  /*9820*/  @!P0 BRA `(.L_x_160) ;  /* 0xfffffffc00f08947 */ /* 0x004fea000383ffff */
[----:B------:R-:W-:Y:S05]  /*9830*/  BRA `(.L_x_161) ;  /* 0xffffff9800287947 */ /* 0x000fea000383ffff */
.L_x_51:
[----:B------:R-:W-:-:S07]  /*9840*/  MOV R0, UR5 ;  /* 0x0000000500007c02 */ /* 0x000fce0008000f00 */
.L_x_162:
[----:B-1----:R1:W2:Y:S02]  /*9850*/  SYNCS.PHASECHK.TRANS64.TRYWAIT P0, [R0+URZ], R3 ;  /* 0x00000003000075a7 */ /* 0x0022a400080011ff */
[----:B--2---:R-:W-:Y:S05]  /*9860*/  @!P0 NANOSLEEP.SYNCS 0x989680 ;  /* 0x009896800000895d */ /* 0x004fea0003900000 */
[----:B------:R-:W2:Y:S02]  /*9870*/  @!P0 SYNCS.PHASECHK.TRANS64 P0, [R0+URZ], R3 ;  /* 0x00000003000085a7 */ /* 0x000ea400080010ff */
[----:B--2---:R-:W-:Y:S05]  /*9880*/  @!P0 BRA `(.L_x_162) ;  /* 0xfffffffc00f08947 */ /* 0x004fea000383ffff */
[----:B------:R-:W-:Y:S05]  /*9890*/  BRA `(.L_x_163) ;  /* 0xffffff9800347947 */ /* 0x000fea000383ffff */
.L_x_52:
[----:B------:R-:W-:-:S07]  /*98a0*/  MOV R0, UR5 ;  /* 0x0000000500007c02 */ /* 0x000fce0008000f00 */
.L_x_164:
[----:B-1----:R1:W2:Y:S02]  /*98b0*/  SYNCS.PHASECHK.TRANS64.TRYWAIT P0, [R0+URZ], R3 ;  /* 0x00000003000075a7 */ /* 0x0022a400080011ff */
[----:B--2---:R-:W-:Y:S05]  /*98c0*/  @!P0 NANOSLEEP.SYNCS 0x989680 ;  /* 0x009896800000895d */ /* 0x004fea0003900000 */
[----:B------:R-:W2:Y:S02]  /*98d0*/  @!P0 SYNCS.PHASECHK.TRANS64 P0, [R0+URZ], R3 ;  /* 0x00000003000085a7 */ /* 0x000ea400080010ff */
[----:B--2---:R-:W-:Y:S05]  /*98e0*/  @!P0 BRA `(.L_x_164) ;  /* 0xfffffffc00f08947 */ /* 0x004fea000383ffff */
[----:B------:R-:W-:Y:S05]  /*98f0*/  BRA `(.L_x_165) ;  /* 0xffffff9800407947 */ /* 0x000fea000383ffff */
.L_x_53:
[----:B------:R-:W-:-:S07]  /*9900*/  MOV R0, UR5 ;  /* 0x0000000500007c02 */ /* 0x000fce0008000f00 */
.L_x_166:
[----:B-1----:R1:W2:Y:S02]  /*9910*/  SYNCS.PHASECHK.TRANS64.TRYWAIT P0, [R0+URZ], R3 ;  /* 0x00000003000075a7 */ /* 0x0022a400080011ff */
[----:B--2---:R-:W-:Y:S05]  /*9920*/  @!P0 NANOSLEEP.SYNCS 0x989680 ;  /* 0x009896800000895d */ /* 0x004fea0003900000 */
[----:B------:R-:W2:Y:S02]  /*9930*/  @!P0 SYNCS.PHASECHK.TRANS64 P0, [R0+URZ], R3 ;  /* 0x00000003000085a7 */ /* 0x000ea400080010ff */
[----:B--2---:R-:W-:Y:S05]  /*9940*/  @!P0 BRA `(.L_x_166) ;  /* 0xfffffffc00f08947 */ /* 0x004fea000383ffff */
[----:B------:R-:W-:Y:S05]  /*9950*/  BRA `(.L_x_167) ;  /* 0xffffff98004c7947 */ /* 0x000fea000383ffff */
.L_x_54:
[----:B------:R-:W-:-:S07]  /*9960*/  MOV R0, UR5 ;  /* 0x0000000500007c02 */ /* 0x000fce0008000f00 */
.L_x_168:
[----:B-1----:R1:W2:Y:S02]  /*9970*/  SYNCS.PHASECHK.TRANS64.TRYWAIT P0, [R0+URZ], R3 ;  /* 0x00000003000075a7 */ /* 0x0022a400080011ff */
[----:B--2---:R-:W-:Y:S05]  /*9980*/  @!P0 NANOSLEEP.SYNCS 0x989680 ;  /* 0x009896800000895d */ /* 0x004fea0003900000 */
[----:B------:R-:W2:Y:S02]  /*9990*/  @!P0 SYNCS.PHASECHK.TRANS64 P0, [R0+URZ], R3 ;  /* 0x00000003000085a7 */ /* 0x000ea400080010ff */
[----:B--2---:R-:W-:Y:S05]  /*99a0*/  @!P0 BRA `(.L_x_168) ;  /* 0xfffffffc00f08947 */ /* 0x004fea000383ffff */
[----:B------:R-:W-:Y:S05]  /*99b0*/  BRA `(.L_x_169) ;  /* 0xffffff9800587947 */ /* 0x000fea000383ffff */
.L_x_55:
[----:B------:R-:W-:-:S07]  /*99c0*/  MOV R0, UR5 ;  /* 0x0000000500007c02 */ /* 0x000fce0008000f00 */
.L_x_170:
[----:B-1----:R1:W2:Y:S02]  /*99d0*/  SYNCS.PHASECHK.TRANS64.TRYWAIT P0, [R0+URZ], R3 ;  /* 0x00000003000075a7 */ /* 0x0022a400080011ff */
[----:B--2---:R-:W-:Y:S05]  /*99e0*/  @!P0 NANOSLEEP.SYNCS 0x989680 ;  /* 0x009896800000895d */ /* 0x004fea0003900000 */
[----:B------:R-:W2:Y:S02]  /*99f0*/  @!P0 SYNCS.PHASECHK.TRANS64 P0, [R0+URZ], R3 ;  /* 0x00000003000085a7 */ /* 0x000ea400080010ff */
[----:B--2---:R-:W-:Y:S05]  /*9a00*/  @!P0 BRA `(.L_x_170) ;  /* 0xfffffffc00f08947 */ /* 0x004fea000383ffff */
[----:B------:R-:W-:Y:S05]  /*9a10*/  BRA `(.L_x_171) ;  /* 0xffffff9800647947 */ /* 0x000fea000383ffff */
.L_x_56:
[----:B------:R-:W-:-:S07]  /*9a20*/  MOV R0, UR5 ;  /* 0x0000000500007c02 */ /* 0x000fce0008000f00 */
.L_x_172:
[----:B-1----:R1:W2:Y:S02]  /*9a30*/  SYNCS.PHASECHK.TRANS64.TRYWAIT P0, [R0+URZ], R3 ;  /* 0x00000003000075a7 */ /* 0x0022a400080011ff */
[----:B--2---:R-:W-:Y:S05]  /*9a40*/  @!P0 NANOSLEEP.SYNCS 0x989680 ;  /* 0x009896800000895d */ /* 0x004fea0003900000 */
[----:B------:R-:W2:Y:S02]  /*9a50*/  @!P0 SYNCS.PHASECHK.TRANS64 P0, [R0+URZ], R3 ;  /* 0x00000003000085a7 */ /* 0x000ea400080010ff */
[----:B--2---:R-:W-:Y:S05]  /*9a60*/  @!P0 BRA `(.L_x_172) ;  /* 0xfffffffc00f08947 */ /* 0x004fea000383ffff */
[----:B------:R-:W-:Y:S05]  /*9a70*/  BRA `(.L_x_173) ;  /* 0xffffff9800707947 */ /* 0x000fea000383ffff */
.L_x_57:
[----:B------:R-:W-:-:S07]  /*9a80*/  MOV R0, UR5 ;  /* 0x0000000500007c02 */ /* 0x000fce0008000f00 */
.L_x_174:
[----:B-1----:R1:W2:Y:S02]  /*9a90*/  SYNCS.PHASECHK.TRANS64.TRYWAIT P0, [R0+URZ], R3 ;  /* 0x00000003000075a7 */ /* 0x0022a400080011ff */
[----:B--2---:R-:W-:Y:S05]  /*9aa0*/  @!P0 NANOSLEEP.SYNCS 0x989680 ;  /* 0x009896800000895d */ /* 0x004fea0003900000 */
[----:B------:R-:W2:Y:S02]  /*9ab0*/  @!P0 SYNCS.PHASECHK.TRANS64 P0, [R0+URZ], R3 ;  /* 0x00000003000085a7 */ /* 0x000ea400080010ff */
[----:B--2---:R-:W-:Y:S05]  /*9ac0*/  @!P0 BRA `(.L_x_174) ;  /* 0xfffffffc00f08947 */ /* 0x004fea000383ffff */
[----:B------:R-:W-:Y:S05]  /*9ad0*/  BRA `(.L_x_175) ;  /* 0xffffff98007c7947 */ /* 0x000fea000383ffff */
.L_x_58:
[----:B------:R-:W-:-:S07]  /*9ae0*/  MOV R0, UR5 ;  /* 0x0000000500007c02 */ /* 0x000fce0008000f00 */
.L_x_176:
[----:B-1----:R1:W2:Y:S02]  /*9af0*/  SYNCS.PHASECHK.TRANS64.TRYWAIT P0, [R0+URZ], R3 ;  /* 0x00000003000075a7 */ /* 0x0022a400080011ff */
[----:B--2---:R-:W-:Y:S05]  /*9b00*/  @!P0 NANOSLEEP.SYNCS 0x989680 ;  /* 0x009896800000895d */ /* 0x004fea0003900000 */
[----:B------:R-:W2:Y:S02]  /*9b10*/  @!P0 SYNCS.PHASECHK.TRANS64 P0, [R0+URZ], R3 ;  /* 0x00000003000085a7 */ /* 0x000ea400080010ff */
[----:B--2---:R-:W-:Y:S05]  /*9b20*/  @!P0 BRA `(.L_x_176) ;  /* 0xfffffffc00f08947 */ /* 0x004fea000383ffff */
[----:B------:R-:W-:Y:S05]  /*9b30*/  BRA `(.L_x_177) ;  /* 0xffffff9800887947 */ /* 0x000fea000383ffff */
.L_x_59:
[----:B------:R-:W-:-:S07]  /*9b40*/  MOV R0, UR5 ;  /* 0x0000000500007c02 */ /* 0x000fce0008000f00 */
.L_x_178:
[----:B-1----:R1:W2:Y:S02]  /*9b50*/  SYNCS.PHASECHK.TRANS64.TRYWAIT P0, [R0+URZ], R3 ;  /* 0x00000003000075a7 */ /* 0x0022a400080011ff */
[----:B--2---:R-:W-:Y:S05]  /*9b60*/  @!P0 NANOSLEEP.SYNCS 0x989680 ;  /* 0x009896800000895d */ /* 0x004fea0003900000 */
[----:B------:R-:W2:Y:S02]  /*9b70*/  @!P0 SYNCS.PHASECHK.TRANS64 P0, [R0+URZ], R3 ;  /* 0x00000003000085a7 */ /* 0x000ea400080010ff */
[----:B--2---:R-:W-:Y:S05]  /*9b80*/  @!P0 BRA `(.L_x_178) ;  /* 0xfffffffc00f08947 */ /* 0x004fea000383ffff */
[----:B------:R-:W-:Y:S05]  /*9b90*/  BRA `(.L_x_179) ;  /* 0xffffff9800947947 */ /* 0x000fea000383ffff */
.L_x_60:
[----:B------:R-:W-:-:S07]  /*9ba0*/  MOV R0, UR5 ;  /* 0x0000000500007c02 */ /* 0x000fce0008000f00 */
.L_x_180:
[----:B-1----:R1:W2:Y:S02]  /*9bb0*/  SYNCS.PHASECHK.TRANS64.TRYWAIT P0, [R0+URZ], R3 ;  /* 0x00000003000075a7 */ /* 0x0022a400080011ff */
[----:B--2---:R-:W-:Y:S05]  /*9bc0*/  @!P0 NANOSLEEP.SYNCS 0x989680 ;  /* 0x009896800000895d */ /* 0x004fea0003900000 */
[----:B------:R-:W2:Y:S02]  /*9bd0*/  @!P0 SYNCS.PHASECHK.TRANS64 P0, [R0+URZ], R3 ;  /* 0x00000003000085a7 */ /* 0x000ea400080010ff */
[----:B--2---:R-:W-:Y:S05]  /*9be0*/  @!P0 BRA `(.L_x_180) ;  /* 0xfffffffc00f08947 */ /* 0x004fea000383ffff */
[----:B------:R-:W-:Y:S05]  /*9bf0*/  BRA `(.L_x_181) ;  /* 0xffffff9800a07947 */ /* 0x000fea000383ffff */
.L_x_61:
[----:B------:R-:W-:-:S07]  /*9c00*/  MOV R0, UR5 ;  /* 0x0000000500007c02 */ /* 0x000fce0008000f00 */
.L_x_182:
[----:B-1----:R1:W2:Y:S02]  /*9c10*/  SYNCS.PHASECHK.TRANS64.TRYWAIT P0, [R0+URZ], R3 ;  /* 0x00000003000075a7 */ /* 0x0022a400080011ff */
[----:B--2---:R-:W-:Y:S05]  /*9c20*/  @!P0 NANOSLEEP.SYNCS 0x989680 ;  /* 0x009896800000895d */ /* 0x004fea0003900000 */
[----:B------:R-:W2:Y:S02]  /*9c30*/  @!P0 SYNCS.PHASECHK.TRANS64 P0, [R0+URZ], R3 ;  /* 0x00000003000085a7 */ /* 0x000ea400080010ff */
[----:B--2---:R-:W-:Y:S05]  /*9c40*/  @!P0 BRA `(.L_x_182) ;  /* 0xfffffffc00f08947 */ /* 0x004fea000383ffff */
[----:B------:R-:W-:Y:S05]  /*9c50*/  BRA `(.L_x_183) ;  /* 0xffffff9800ac7947 */ /* 0x000fea000383ffff */
.L_x_62:
[----:B------:R-:W-:-:S07]  /*9c60*/  MOV R0, UR5 ;  /* 0x0000000500007c02 */ /* 0x000fce0008000f00 */
.L_x_184:
[----:B-1----:R1:W2:Y:S02]  /*9c70*/  SYNCS.PHASECHK.TRANS64.TRYWAIT P0, [R0+URZ], R3 ;  /* 0x00000003000075a7 */ /* 0x0022a400080011ff */
[----:B--2---:R-:W-:Y:S05]  /*9c80*/  @!P0 NANOSLEEP.SYNCS 0x989680 ;  /* 0x009896800000895d */ /* 0x004fea0003900000 */
[----:B------:R-:W2:Y:S02]  /*9c90*/  @!P0 SYNCS.PHASECHK.TRANS64 P0, [R0+URZ], R3 ;  /* 0x00000003000085a7 */ /* 0x000ea400080010ff */
[----:B--2---:R-:W-:Y:S05]  /*9ca0*/  @!P0 BRA `(.L_x_184) ;  /* 0xfffffffc00f08947 */ /* 0x004fea000383ffff */
[----:B------:R-:W-:Y:S05]  /*9cb0*/  BRA `(.L_x_185) ;  /* 0xffffff9800b87947 */ /* 0x000fea000383ffff */
.L_x_63:
[----:B------:R-:W-:-:S07]  /*9cc0*/  MOV R0, UR5 ;  /* 0x0000000500007c02 */ /* 0x000fce0008000f00 */
.L_x_186:
[----:B-1----:R1:W2:Y:S02]  /*9cd0*/  SYNCS.PHASECHK.TRANS64.TRYWAIT P0, [R0+URZ], R3 ;  /* 0x00000003000075a7 */ /* 0x0022a400080011ff */
[----:B--2---:R-:W-:Y:S05]  /*9ce0*/  @!P0 NANOSLEEP.SYNCS 0x989680 ;  /* 0x009896800000895d */ /* 0x004fea0003900000 */
[----:B------:R-:W2:Y:S02]  /*9cf0*/  @!P0 SYNCS.PHASECHK.TRANS64 P0, [R0+URZ], R3 ;  /* 0x00000003000085a7 */ /* 0x000ea400080010ff */
[----:B--2---:R-:W-:Y:S05]  /*9d00*/  @!P0 BRA `(.L_x_186) ;  /* 0xfffffffc00f08947 */ /* 0x004fea000383ffff */
[----:B------:R-:W-:Y:S05]  /*9d10*/  BRA `(.L_x_187) ;  /* 0xffffff9800c47947 */ /* 0x000fea000383ffff */
.L_x_64:
[----:B------:R-:W-:-:S07]  /*9d20*/  MOV R0, UR5 ;  /* 0x0000000500007c02 */ /* 0x000fce0008000f00 */
.L_x_188:
[----:B-1----:R1:W2:Y:S02]  /*9d30*/  SYNCS.PHASECHK.TRANS64.TRYWAIT P0, [R0+URZ], R3 ;  /* 0x00000003000075a7 */ /* 0x0022a400080011ff */
[----:B--2---:R-:W-:Y:S05]  /*9d40*/  @!P0 NANOSLEEP.SYNCS 0x989680 ;  /* 0x009896800000895d */ /* 0x004fea0003900000 */
[----:B------:R-:W2:Y:S02]  /*9d50*/  @!P0 SYNCS.PHASECHK.TRANS64 P0, [R0+URZ], R3 ;  /* 0x00000003000085a7 */ /* 0x000ea400080010ff */
[----:B--2---:R-:W-:Y:S05]  /*9d60*/  @!P0 BRA `(.L_x_188) ;  /* 0xfffffffc00f08947 */ /* 0x004fea000383ffff */
[----:B------:R-:W-:Y:S05]  /*9d70*/  BRA `(.L_x_189) ;  /* 0xffffff9800d07947 */ /* 0x000fea000383ffff */
.L_x_67:
[----:B-1----:R1:W2:Y:S02]  /*9d80*/  SYNCS.PHASECHK.TRANS64.TRYWAIT P0, [R2+URZ+0x1a0], R5 ;  /* 0x0001a005020075a7 */ /* 0x0022a400080011ff */
[----:B--2---:R-:W-:Y:S05]  /*9d90*/  @!P0 NANOSLEEP.SYNCS 0x989680 ;  /* 0x009896800000895d */ /* 0x004fea0003900000 */
[----:B------:R-:W2:Y:S02]  /*9da0*/  @!P0 SYNCS.PHASECHK.TRANS64 P0, [R2+URZ+0x1a0], R5 ;  /* 0x0001a005020085a7 */ /* 0x000ea400080010ff */
[----:B--2---:R-:W-:Y:S05]  /*9db0*/  @!P0 BRA `(.L_x_67) ;  /* 0xfffffffc00f08947 */ /* 0x004fea000383ffff */
[----:B------:R-:W-:Y:S05]  /*9dc0*/  BRA `(.L_x_190) ;  /* 0xffffff9c002c7947 */ /* 0x000fea000383ffff */
.L_x_68:
[----:B------:R-:W-:-:S07]  /*9dd0*/  MOV R2, UR4 ;  /* 0x0000000400027c02 */ /* 0x000fce0008000f00 */
.L_x_191:
[----:B-1----:R1:W2:Y:S02]  /*9de0*/  SYNCS.PHASECHK.TRANS64.TRYWAIT P0, [R2+URZ+0x170], R5 ;  /* 0x00017005020075a7 */ /* 0x0022a400080011ff */
[----:B--2---:R-:W-:Y:S05]  /*9df0*/  @!P0 NANOSLEEP.SYNCS 0x989680 ;  /* 0x009896800000895d */ /* 0x004fea0003900000 */
[----:B------:R-:W2:Y:S02]  /*9e00*/  @!P0 SYNCS.PHASECHK.TRANS64 P0, [R2+URZ+0x170], R5 ;  /* 0x00017005020085a7 */ /* 0x000ea400080010ff */
[----:B--2---:R-:W-:Y:S05]  /*9e10*/  @!P0 BRA `(.L_x_191) ;  /* 0xfffffffc00f08947 */ /* 0x004fea000383ffff */
[----:B------:R-:W-:Y:S05]  /*9e20*/  BRA `(.L_x_192) ;  /* 0xffffff9c003c7947 */ /* 0x000fea000383ffff */
.L_x_69:
[----:B-1----:R1:W2:Y:S02]  /*9e30*/  SYNCS.PHASECHK.TRANS64.TRYWAIT P1, [R2+URZ+0x160], R5 ;  /* 0x00016005020075a7 */ /* 0x0022a400080211ff */
[----:B--2---:R-:W-:Y:S05]  /*9e40*/  @!P1 NANOSLEEP.SYNCS 0x989680 ;  /* 0x009896800000995d */ /* 0x004fea0003900000 */
[----:B------:R-:W2:Y:S02]  /*9e50*/  @!P1 SYNCS.PHASECHK.TRANS64 P1, [R2+URZ+0x160], R5 ;  /* 0x00016005020095a7 */ /* 0x000ea400080210ff */
[----:B--2---:R-:W-:Y:S05]  /*9e60*/  @!P1 BRA `(.L_x_69) ;  /* 0xfffffffc00f09947 */ /* 0x004fea000383ffff */
[----:B------:R-:W-:Y:S05]  /*9e70*/  BRA `(.L_x_193) ;  /* 0xffffff9c006c7947 */ /* 0x000fea000383ffff */
.L_x_72:
[----:B------:R-:W-:-:S07]  /*9e80*/  MOV R0, UR4 ;  /* 0x0000000400007c02 */ /* 0x000fce0008000f00 */
.L_x_194:
[----:B-1----:R1:W2:Y:S02]  /*9e90*/  SYNCS.PHASECHK.TRANS64.TRYWAIT P0, [R0+URZ+0x170], R3 ;  /* 0x00017003000075a7 */ /* 0x0022a400080011ff */
[----:B--2---:R-:W-:Y:S05]  /*9ea0*/  @!P0 NANOSLEEP.SYNCS 0x989680 ;  /* 0x009896800000895d */ /* 0x004fea0003900000 */
[----:B------:R-:W2:Y:S02]  /*9eb0*/  @!P0 SYNCS.PHASECHK.TRANS64 P0, [R0+URZ+0x170], R3 ;  /* 0x00017003000085a7 */ /* 0x000ea400080010ff */
[----:B--2---:R-:W-:Y:S05]  /*9ec0*/  @!P0 BRA `(.L_x_194) ;  /* 0xfffffffc00f08947 */ /* 0x004fea000383ffff */
[----:B------:R-:W-:Y:S05]  /*9ed0*/  BRA `(.L_x_71) ;  /* 0xffffff9c00c07947 */ /* 0x000fea000383ffff */
.L_x_81:
[----:B-1----:R-:W-:-:S04]  /*9ee0*/  MOV R0, UR5 ;  /* 0x0000000500007c02 */ /* 0x002fc80008000f00 */
[----:B------:R1:W2:Y:S03]  /*9ef0*/  SYNCS.PHASECHK.TRANS64.TRYWAIT P0, [R0+URZ+0x8], R7 ;  /* 0x00000807000075a7 */ /* 0x0002a600080011ff */
[----:B--2---:R-:W-:Y:S05]  /*9f00*/  @!P0 NANOSLEEP.SYNCS 0x989680 ;  /* 0x009896800000895d */ /* 0x004fea0003900000 */
[----:B------:R-:W2:Y:S02]  /*9f10*/  @!P0 SYNCS.PHASECHK.TRANS64 P0, [R0+URZ+0x8], R7 ;  /* 0x00000807000085a7 */ /* 0x000ea400080010ff */
[----:B--2---:R-:W-:Y:S05]  /*9f20*/  @!P0 BRA `(.L_x_81) ;  /* 0xfffffffc00ec8947 */ /* 0x004fea000383ffff */
[----:B------:R-:W-:Y:S05]  /*9f30*/  BRA `(.L_x_80) ;  /* 0xffffffa000747947 */ /* 0x000fea000383ffff */
.L_x_83:
[----:B------:R-:W-:Y:S01]  /*9f40*/  BSSY B0, `(.L_x_195) ;  /* 0x0000006000007945 */ /* 0x000fe20003800000 */
[----:B------:R-:W-:-:S07]  /*9f50*/  MOV R15, 0xffffffff ;  /* 0xffffffff000f7802 */ /* 0x000fce0000000f00 */
[----:B-1---5:R-:W-:Y:S05]  /*9f60*/  WARPSYNC.COLLECTIVE R15, `(.L_x_196) ;  /* 0x000000000f0c7348 */ /* 0x022fea0003c00000 */
[----:B------:R-:W-:Y:S02]  /*9f70*/  ELECT P6, UR79, PT ;  /* 0x00000000004f782f */ /* 0x000fe400038c0000 */
[----:B------:R-:W-:Y:S01]  /*9f80*/  MOV R14, UR79 ;  /* 0x0000004f000e7c02 */ /* 0x000fe20008000f00 */
[----:B-1---5:R-:W-:Y:S10]  /*9f90*/  ENDCOLLECTIVE ;  /* 0x000000000000791b */ /* 0x022ff40003800000 */
.L_x_196:
[----:B------:R-:W-:Y:S05]  /*9fa0*/  BSYNC B0 ;  /* 0x0000000000007941 */ /* 0x000fea0003800000 */
.L_x_195:
[----:B------:R-:W-:Y:S01]  /*9fb0*/  PLOP3.LUT P0, PT, P6, PT, PT, 0x80, 0x8 ;  /* 0x000000000008781c */ /* 0x000fe2000370f070 */
[----:B------:R-:W-:-:S12]  /*9fc0*/  BRA `(.L_x_197) ;  /* 0xffffffa000a07947 */ /* 0x000fd8000383ffff */
.L_x_85:
[----:B-1----:R-:W-:-:S04]  /*9fd0*/  MOV R0, UR5 ;  /* 0x0000000500007c02 */ /* 0x002fc80008000f00 */
[----:B------:R1:W2:Y:S03]  /*9fe0*/  SYNCS.PHASECHK.TRANS64.TRYWAIT P0, [R0+URZ+0x8], R5 ;  /* 0x00000805000075a7 */ /* 0x0002a600080011ff */
[----:B--2---:R-:W-:Y:S05]  /*9ff0*/  @!P0 NANOSLEEP.SYNCS 0x989680 ;  /* 0x009896800000895d */ /* 0x004fea0003900000 */
[----:B------:R-:W2:Y:S02]  /*a000*/  @!P0 SYNCS.PHASECHK.TRANS64 P0, [R0+URZ+0x8], R5 ;  /* 0x00000805000085a7 */ /* 0x000ea400080010ff */
[----:B--2---:R-:W-:Y:S05]  /*a010*/  @!P0 BRA `(.L_x_85) ;  /* 0xfffffffc00ec8947 */ /* 0x004fea000383ffff */
[----:B------:R-:W-:Y:S05]  /*a020*/  BRA `(.L_x_84) ;  /* 0xffffffa000a47947 */ /* 0x000fea000383ffff */
.L_x_86:
[----:B-1----:R1:W2:Y:S02]  /*a030*/  SYNCS.PHASECHK.TRANS64.TRYWAIT P0, [R2+URZ+0x160], R5 ;  /* 0x00016005020075a7 */ /* 0x0022a400080011ff */
[----:B--2---:R-:W-:Y:S05]  /*a040*/  @!P0 NANOSLEEP.SYNCS 0x989680 ;  /* 0x009896800000895d */ /* 0x004fea0003900000 */
[----:B------:R-:W2:Y:S02]  /*a050*/  @!P0 SYNCS.PHASECHK.TRANS64 P0, [R2+URZ+0x160], R5 ;  /* 0x00016005020085a7 */ /* 0x000ea400080010ff */
[----:B--2---:R-:W-:Y:S05]  /*a060*/  @!P0 BRA `(.L_x_86) ;  /* 0xfffffffc00f08947 */ /* 0x004fea000383ffff */
[----:B------:R-:W-:Y:S05]  /*a070*/  BRA `(.L_x_198) ;  /* 0xffffffa400c47947 */ /* 0x000fea000383ffff */
.L_x_90:
[----:B------:R-:W-:-:S07]  /*a080*/  MOV R0, UR41 ;  /* 0x0000002900007c02 */ /* 0x000fce0008000f00 */
.L_x_199:
[----:B-1----:R1:W2:Y:S02]  /*a090*/  SYNCS.PHASECHK.TRANS64.TRYWAIT P0, [R0+URZ+0x190], R5 ;  /* 0x00019005000075a7 */ /* 0x0022a400080011ff */
[----:B--2---:R-:W-:Y:S05]  /*a0a0*/  @!P0 NANOSLEEP.SYNCS 0x989680 ;  /* 0x009896800000895d */ /* 0x004fea0003900000 */
[----:B------:R-:W2:Y:S02]  /*a0b0*/  @!P0 SYNCS.PHASECHK.TRANS64 P0, [R0+URZ+0x190], R5 ;  /* 0x00019005000085a7 */ /* 0x000ea400080010ff */
[----:B--2---:R-:W-:Y:S05]  /*a0c0*/  @!P0 BRA `(.L_x_199) ;  /* 0xfffffffc00f08947 */ /* 0x004fea000383ffff */
[----:B------:R-:W-:Y:S05]  /*a0d0*/  BRA `(.L_x_200) ;  /* 0xffffffac005c7947 */ /* 0x000fea000383ffff */
.L_x_93:
[----:B------:R-:W-:Y:S07]  /*a0e0*/  MOV R0, UR7 ;  /* 0x0000000700007c02 */ /* 0x000fee0008000f00 */
.L_x_201:
[----:B-1----:R1:W2:Y:S02]  /*a0f0*/  SYNCS.PHASECHK.TRANS64.TRYWAIT P0, [R0+URZ], R5 ;  /* 0x00000005000075a7 */ /* 0x0022a400080011ff */
[----:B--2---:R-:W-:Y:S05]  /*a100*/  @!P0 NANOSLEEP.SYNCS 0x989680 ;  /* 0x009896800000895d */ /* 0x004fea0003900000 */
[----:B------:R-:W2:Y:S02]  /*a110*/  @!P0 SYNCS.PHASECHK.TRANS64 P0, [R0+URZ], R5 ;  /* 0x00000005000085a7 */ /* 0x000ea400080010ff */
[----:B--2---:R-:W-:Y:S05]  /*a120*/  @!P0 BRA `(.L_x_201) ;  /* 0xfffffffc00f08947 */ /* 0x004fea000383ffff */
[----:B------:R-:W-:Y:S05]  /*a130*/  BRA `(.L_x_92) ;  /* 0xffffffac009c7947 */ /* 0x000fea000383ffff */
.L_x_97:
[----:B-1----:R-:W-:-:S07]  /*a140*/  MOV R0, UR4 ;  /* 0x0000000400007c02 */ /* 0x002fce0008000f00 */
.L_x_202:
[----:B-1----:R1:W2:Y:S02]  /*a150*/  SYNCS.PHASECHK.TRANS64.TRYWAIT P0, [R0+URZ], R3 ;  /* 0x00000003000075a7 */ /* 0x0022a400080011ff */
[----:B--2---:R-:W-:Y:S05]  /*a160*/  @!P0 NANOSLEEP.SYNCS 0x989680 ;  /* 0x009896800000895d */ /* 0x004fea0003900000 */
[----:B------:R-:W2:Y:S02]  /*a170*/  @!P0 SYNCS.PHASECHK.TRANS64 P0, [R0+URZ], R3 ;  /* 0x00000003000085a7 */ /* 0x000ea400080010ff */
[----:B--2---:R-:W-:Y:S05]  /*a180*/  @!P0 BRA `(.L_x_202) ;  /* 0xfffffffc00f08947 */ /* 0x004fea000383ffff */
[----:B------:R-:W-:Y:S05]  /*a190*/  BRA `(.L_x_203) ;  /* 0xffffffb0008c7947 */ /* 0x000fea000383ffff */
.L_x_100:
[----:B------:R-:W-:-:S07]  /*a1a0*/  MOV R0, UR22 ;  /* 0x0000001600007c02 */ /* 0x000fce0008000f00 */
.L_x_204:
[----:B-1----:R1:W2:Y:S02]  /*a1b0*/  SYNCS.PHASECHK.TRANS64.TRYWAIT P1, [R0+URZ+0x1c0], R3 ;  /* 0x0001c003000075a7 */ /* 0x0022a400080211ff */
[----:B--2---:R-:W-:Y:S05]  /*a1c0*/  @!P1 NANOSLEEP.SYNCS 0x989680 ;  /* 0x009896800000995d */ /* 0x004fea0003900000 */
[----:B------:R-:W2:Y:S02]  /*a1d0*/  @!P1 SYNCS.PHASECHK.TRANS64 P1, [R0+URZ+0x1c0], R3 ;  /* 0x0001c003000095a7 */ /* 0x000ea400080210ff */
[----:B--2---:R-:W-:Y:S05]  /*a1e0*/  @!P1 BRA `(.L_x_204) ;  /* 0xfffffffc00f09947 */ /* 0x004fea000383ffff */
[----:B------:R-:W-:Y:S05]  /*a1f0*/  BRA `(.L_x_205) ;  /* 0xffffffb000d87947 */ /* 0x000fea000383ffff */
.L_x_105:
[----:B---3--:R3:W1:Y:S02]  /*a200*/  SYNCS.PHASECHK.TRANS64.TRYWAIT P0, [R12+URZ+0x160], R9 ;  /* 0x000160090c0075a7 */ /* 0x00866400080011ff */
[----:B-1----:R-:W-:Y:S05]  /*a210*/  @!P0 NANOSLEEP.SYNCS 0x989680 ;  /* 0x009896800000895d */ /* 0x002fea0003900000 */
[----:B------:R-:W1:Y:S02]  /*a220*/  @!P0 SYNCS.PHASECHK.TRANS64 P0, [R12+URZ+0x160], R9 ;  /* 0x000160090c0085a7 */ /* 0x000e6400080010ff */
[----:B-1----:R-:W-:Y:S05]  /*a230*/  @!P0 BRA `(.L_x_105) ;  /* 0xfffffffc00f08947 */ /* 0x002fea000383ffff */
[----:B------:R-:W-:Y:S05]  /*a240*/  BRA `(.L_x_206) ;  /* 0xffffffb400f07947 */ /* 0x000fea000383ffff */
.L_x_108:
[----:B------:R-:W-:Y:S07]  /*a250*/  MOV R0, UR24 ;  /* 0x0000001800007c02 */ /* 0x000fee0008000f00 */
.L_x_207:
[----:B-1----:R1:W2:Y:S02]  /*a260*/  SYNCS.PHASECHK.TRANS64.TRYWAIT P2, [R0+URZ+0x158], R9 ;  /* 0x00015809000075a7 */ /* 0x0022a400080411ff */
[----:B--2---:R-:W-:Y:S05]  /*a270*/  @!P2 NANOSLEEP.SYNCS 0x989680 ;  /* 0x009896800000a95d */ /* 0x004fea0003900000 */
[----:B------:R-:W2:Y:S02]  /*a280*/  @!P2 SYNCS.PHASECHK.TRANS64 P2, [R0+URZ+0x158], R9 ;  /* 0x000158090000a5a7 */ /* 0x000ea400080410ff */
[----:B--2---:R-:W-:Y:S05]  /*a290*/  @!P2 BRA `(.L_x_207) ;  /* 0xfffffffc00f0a947 */ /* 0x004fea000383ffff */
[----:B------:R-:W-:Y:S05]  /*a2a0*/  BRA `(.L_x_107) ;  /* 0xffffffbc00547947 */ /* 0x000fea000383ffff */
.L_x_111:
[----:B------:R-:W-:Y:S07]  /*a2b0*/  MOV R0, UR4 ;  /* 0x0000000400007c02 */ /* 0x000fee0008000f00 */
.L_x_208:
[----:B-1----:R1:W2:Y:S02]  /*a2c0*/  SYNCS.PHASECHK.TRANS64.TRYWAIT P0, [R0+URZ+0x138], R9 ;  /* 0x00013809000075a7 */ /* 0x0022a400080011ff */
[----:B--2---:R-:W-:Y:S05]  /*a2d0*/  @!P0 NANOSLEEP.SYNCS 0x989680 ;  /* 0x009896800000895d */ /* 0x004fea0003900000 */
[----:B------:R-:W2:Y:S02]  /*a2e0*/  @!P0 SYNCS.PHASECHK.TRANS64 P0, [R0+URZ+0x138], R9 ;  /* 0x00013809000085a7 */ /* 0x000ea400080010ff */
[----:B--2---:R-:W-:Y:S05]  /*a2f0*/  @!P0 BRA `(.L_x_208) ;  /* 0xfffffffc00f08947 */ /* 0x004fea000383ffff */
[----:B------:R-:W-:Y:S05]  /*a300*/  BRA `(.L_x_209) ;  /* 0xffffffbc00b47947 */ /* 0x000fea000383ffff */
.L_x_112:
[----:B------:R-:W-:Y:S07]  /*a310*/  MOV R9, UR5 ;  /* 0x0000000500097c02 */ /* 0x000fee0008000f00 */
.L_x_210:
[----:B-1----:R1:W2:Y:S02]  /*a320*/  SYNCS.PHASECHK.TRANS64.TRYWAIT P0, [R9+URZ+0x138], R0 ;  /* 0x00013800090075a7 */ /* 0x0022a400080011ff */
[----:B--2---:R-:W-:Y:S05]  /*a330*/  @!P0 NANOSLEEP.SYNCS 0x989680 ;  /* 0x009896800000895d */ /* 0x004fea0003900000 */
[----:B------:R-:W2:Y:S02]  /*a340*/  @!P0 SYNCS.PHASECHK.TRANS64 P0, [R9+URZ+0x138], R0 ;  /* 0x00013800090085a7 */ /* 0x000ea400080010ff */
[----:B--2---:R-:W-:Y:S05]  /*a350*/  @!P0 BRA `(.L_x_210) ;  /* 0xfffffffc00f08947 */ /* 0x004fea000383ffff */
[----:B------:R-:W-:Y:S05]  /*a360*/  BRA `(.L_x_211) ;  /* 0xffffffc000107947 */ /* 0x000fea000383ffff */
.L_x_114:
[----:B------:R-:W-:-:S07]  /*a370*/  MOV R0, UR4 ;  /* 0x0000000400007c02 */ /* 0x000fce0008000f00 */
.L_x_212:
[----:B-1----:R1:W2:Y:S02]  /*a380*/  SYNCS.PHASECHK.TRANS64.TRYWAIT P0, [R0+URZ], R3 ;  /* 0x00000003000075a7 */ /* 0x0022a400080011ff */
[----:B--2---:R-:W-:Y:S05]  /*a390*/  @!P0 NANOSLEEP.SYNCS 0x989680 ;  /* 0x009896800000895d */ /* 0x004fea0003900000 */
[----:B------:R-:W2:Y:S02]  /*a3a0*/  @!P0 SYNCS.PHASECHK.TRANS64 P0, [R0+URZ], R3 ;  /* 0x00000003000085a7 */ /* 0x000ea400080010ff */
[----:B--2---:R-:W-:Y:S05]  /*a3b0*/  @!P0 BRA `(.L_x_212) ;  /* 0xfffffffc00f08947 */ /* 0x004fea000383ffff */
[----:B------:R-:W-:Y:S05]  /*a3c0*/  BRA `(.L_x_213) ;  /* 0xffffffc000a07947 */ /* 0x000fea000383ffff */
.L_x_115:
[----:B------:R-:W-:-:S07]  /*a3d0*/  MOV R0, UR5 ;  /* 0x0000000500007c02 */ /* 0x000fce0008000f00 */
.L_x_214:
[----:B-1----:R1:W2:Y:S02]  /*a3e0*/  SYNCS.PHASECHK.TRANS64.TRYWAIT P0, [R0+URZ], R3 ;  /* 0x00000003000075a7 */ /* 0x0022a400080011ff */
[----:B--2---:R-:W-:Y:S05]  /*a3f0*/  @!P0 NANOSLEEP.SYNCS 0x989680 ;  /* 0x009896800000895d */ /* 0x004fea0003900000 */
[----:B------:R-:W2:Y:S02]  /*a400*/  @!P0 SYNCS.PHASECHK.TRANS64 P0, [R0+URZ], R3 ;  /* 0x00000003000085a7 */ /* 0x000ea400080010ff */
[----:B--2---:R-:W-:Y:S05]  /*a410*/  @!P0 BRA `(.L_x_214) ;  /* 0xfffffffc00f08947 */ /* 0x004fea000383ffff */
[----:B------:R-:W-:Y:S05]  /*a420*/  BRA `(.L_x_215) ;  /* 0xffffffc000ac7947 */ /* 0x000fea000383ffff */
.L_x_117:
[----:B--2---:R2:W4:Y:S02]  /*a430*/  SYNCS.PHASECHK.TRANS64.TRYWAIT P0, [R0+URZ+0x160], R3 ;  /* 0x00016003000075a7 */ /* 0x00452400080011ff */
[----:B----4-:R-:W-:Y:S05]  /*a440*/  @!P0 NANOSLEEP.SYNCS 0x989680 ;  /* 0x009896800000895d */ /* 0x010fea0003900000 */
[----:B------:R-:W4:Y:S02]  /*a450*/  @!P0 SYNCS.PHASECHK.TRANS64 P0, [R0+URZ+0x160], R3 ;  /* 0x00016003000085a7 */ /* 0x000f2400080010ff */
[----:B----4-:R-:W-:Y:S05]  /*a460*/  @!P0 BRA `(.L_x_117) ;  /* 0xfffffffc00f08947 */ /* 0x010fea000383ffff */
[----:B------:R-:W-:Y:S05]  /*a470*/  BRA `(.L_x_216) ;  /* 0xffffffc400907947 */ /* 0x000fea000383ffff */
.L_x_127:
[----:B-1----:R1:W2:Y:S02]  /*a480*/  SYNCS.PHASECHK.TRANS64.TRYWAIT P0, [R0+URZ+0x120], R5 ;  /* 0x00012005000075a7 */ /* 0x0022a400080011ff */
[----:B--2---:R-:W-:Y:S05]  /*a490*/  @!P0 NANOSLEEP.SYNCS 0x989680 ;  /* 0x009896800000895d */ /* 0x004fea0003900000 */
[----:B------:R-:W2:Y:S02]  /*a4a0*/  @!P0 SYNCS.PHASECHK.TRANS64 P0, [R0+URZ+0x120], R5 ;  /* 0x00012005000085a7 */ /* 0x000ea400080010ff */
[----:B--2---:R-:W-:Y:S05]  /*a4b0*/  @!P0 BRA `(.L_x_127) ;  /* 0xfffffffc00f08947 */ /* 0x004fea000383ffff */
[----:B------:R-:W-:Y:S05]  /*a4c0*/  BRA `(.L_x_126) ;  /* 0xffffffd400147947 */ /* 0x000fea000383ffff */
.L_x_129:
[----:B-1----:R1:W4:Y:S02]  /*a4d0*/  SYNCS.PHASECHK.TRANS64.TRYWAIT P1, [R92+URZ+0x180], R3 ;  /* 0x000180035c0075a7 */ /* 0x00232400080211ff */
[----:B----4-:R-:W-:Y:S05]  /*a4e0*/  @!P1 NANOSLEEP.SYNCS 0x989680 ;  /* 0x009896800000995d */ /* 0x010fea0003900000 */
[----:B------:R-:W4:Y:S02]  /*a4f0*/  @!P1 SYNCS.PHASECHK.TRANS64 P1, [R92+URZ+0x180], R3 ;  /* 0x000180035c0095a7 */ /* 0x000f2400080210ff */
[----:B----4-:R-:W-:Y:S05]  /*a500*/  @!P1 BRA `(.L_x_129) ;  /* 0xfffffffc00f09947 */ /* 0x010fea000383ffff */
[----:B------:R-:W-:Y:S05]  /*a510*/  BRA `(.L_x_128) ;  /* 0xffffffd4004c7947 */ /* 0x000fea000383ffff */
.L_x_140:
[----:B---3--:R3:W4:Y:S02]  /*a520*/  SYNCS.PHASECHK.TRANS64.TRYWAIT P0, [R2+URZ+0x120], R5 ;  /* 0x00012005020075a7 */ /* 0x00872400080011ff */
[----:B----4-:R-:W-:Y:S05]  /*a530*/  @!P0 NANOSLEEP.SYNCS 0x989680 ;  /* 0x009896800000895d */ /* 0x010fea0003900000 */
[----:B------:R-:W4:Y:S02]  /*a540*/  @!P0 SYNCS.PHASECHK.TRANS64 P0, [R2+URZ+0x120], R5 ;  /* 0x00012005020085a7 */ /* 0x000f2400080010ff */
[----:B----4-:R-:W-:Y:S05]  /*a550*/  @!P0 BRA `(.L_x_140) ;  /* 0xfffffffc00f08947 */ /* 0x010fea000383ffff */
[----:B------:R-:W-:Y:S05]  /*a560*/  BRA `(.L_x_139) ;  /* 0xffffffe0003c7947 */ /* 0x000fea000383ffff */
        .weak           $__internal_0_$__cuda_sm10x_tcgen05_guardrail_trap_col_being_dealloced_not_returned_by_alloc
        .type           $__internal_0_$__cuda_sm10x_tcgen05_guardrail_trap_col_being_dealloced_not_returned_by_alloc,@function
        .size           $__internal_0_$__cuda_sm10x_tcgen05_guardrail_trap_col_being_dealloced_not_returned_by_alloc,($__internal_1_$__cuda_sm10x_tcgen05_guardrail_trap_phase_invalid_during_alloc - $__internal_0_$__cuda_sm10x_tcgen05_guardrail_trap_col_being_dealloced_not_returned_by_alloc)
$__internal_0_$__cuda_sm10x_tcgen05_guardrail_trap_col_being_dealloced_not_returned_by_alloc:
[----:B------:R-:W-:Y:S05]  /*a570*/  BPT.TRAP 0x1 ;  /* 0x000000040000795c */ /* 0x000fea0000300000 */
[----:B------:R-:W-:-:S04]  /*a580*/  HFMA2 R3, -RZ, RZ, 0, 0 ;  /* 0x00000000ff037431 */ /* 0x000fc800000001ff */
[----:B------:R-:W-:Y:S05]  /*a590*/  RET.REL.NODEC R2 `(_ZN7cutlass13device_kernelINS_4gemm6kernel13GemmUniversalIN4cute5tupleIJiiiiEEENS1_10collective13CollectiveMmaINS1_46MainloopSm100TmaUmmaWarpSpecializedBlockScaledILi18ELi2ELi2ENS5_IJNS4_1CILi2EEENSA_ILi4EEENSA_ILi1EEEEEEEENS5_IJNSA_ILi256EEENSA_ILi64EEENSA_ILi128EEEEEENS5_IJNS_12float_e2m1_tENS_13float_ue8m0_tEEEENS5_IJNS5_IJlSD_lEEENS4_6LayoutINS5_IJNS5_IJNS5_IJNSA_ILi32EEESC_EEEiEEESR_NS5_IJSD_iEEEEEENS5_IJNS5_IJNS5_IJNSA_ILi16EEESC_EEEiEEENS5_IJNS5_IJNSA_ILi0EEESD_EEENSA_ILi512EEEEEENS5_IJSX_iEEEEEEEEEEESM_S14_NS4_8TiledMMAINS4_8MMA_AtomIJNS4_23SM100_MMA_MXF4_2x1SM_SSISK_SK_fSL_Li256ELi64ELi32ELNS4_4UMMA5MajorE0ELS19_0ELNS18_7ScaleInE0ELS1A_0EEEEEENSO_INS5_IJSD_SD_SD_EEENS5_IJSX_SX_SX_EEEEENS5_IJNS4_10UnderscoreES1G_S1G_EEEEENS5_IJNS4_28SM100_TMA_2SM_LOAD_MULTICASTES1J_EEENS5_IJNS4_14ComposedLayoutINS4_7SwizzleILi2ELi4ELi3EEENS4_18smem_ptr_flag_bitsILi4EEENSO_INS5_IJNSA_ILi8EEESI_EEENS5_IJSI_SD_EEEEEEENSO_INS5_IJNS5_IJNS5_IJSQ_SD_EEENS5_IJSP_SB_EEEEEESD_NS5_IJSB_SD_EEEEEENS5_IJNS5_IJNS5_IJSV_SZ_EEESY_EEESX_NS5_IJSB_SZ_EEEEEEEEEEEvNS4_8identityENS5_IJNS4_18SM100_TMA_2SM_LOADES1J_EEES25_vS26_EENS_8epilogue10collective18CollectiveEpilogueINS2A_23Sm100TmaWarpSpecializedILi3ELi2ELi32ELb1ELb0EEEJNS5_IJSI_SH_SI_EEENS5_IJNSO_ISI_SD_EENSO_ISP_SD_EEEEENS_10bfloat16_tESN_S2J_SN_NS2A_6fusion15FusionCallbacksIS2E_NS2K_17LinearCombinationIS2J_fS2J_fLNS_15FloatRoundStyleE2EEES2F_S2I_JEEENS4_5SM1004TMEM4LOAD26SM100_TMEM_LOAD_32dp32b32xENS4_13SM90_TMA_LOADENS1L_IS1N_NS1O_ILi16EEENSO_INS5_IJS1Q_SP_EEENS5_IJSP_SD_EEEEEEENS4_39AutoVectorizingCopyWithAssumedAlignmentILi128EEENS4_14SM90_TMA_STOREES2Z_S31_S31_EEEvvEEEEvNT_6ParamsE) ;  /* 0xffffff5802987950 */ /* 0x000fea0003c3ffff */
        .weak           $__internal_1_$__cuda_sm10x_tcgen05_guardrail_trap_phase_invalid_during_alloc
        .type           $__internal_1_$__cuda_sm10x_tcgen05_guardrail_trap_phase_invalid_during_alloc,@function
        .size           $__internal_1_$__cuda_sm10x_tcgen05_guardrail_trap_phase_invalid_during_alloc,($__internal_2_$__cuda_sm10x_tcgen05_guardrail_trap_unallocated_columns_being_dealloced - $__internal_1_$__cuda_sm10x_tcgen05_guardrail_trap_phase_invalid_during_alloc)
$__internal_1_$__cuda_sm10x_tcgen05_guardrail_trap_phase_invalid_during_alloc:
[----:B------:R-:W-:Y:S05]  /*a5a0*/  BPT.TRAP 0x1 ;  /* 0x000000040000795c */ /* 0x000fea0000300000 */
[----:B------:R-:W-:-:S04]  /*a5b0*/  MOV R5, 0x0 ;  /* 0x0000000000057802 */ /* 0x000fc80000000f00 */
[----:B------:R-:W-:Y:S05]  /*a5c0*/  RET.REL.NODEC R4 `(_ZN7cutlass13device_kernelINS_4gemm6kernel13GemmUniversalIN4cute5tupleIJiiiiEEENS1_10collective13CollectiveMmaINS1_46MainloopSm100TmaUmmaWarpSpecializedBlockScaledILi18ELi2ELi2ENS5_IJNS4_1CILi2EEENSA_ILi4EEENSA_ILi1EEEEEEEENS5_IJNSA_ILi256EEENSA_ILi64EEENSA_ILi128EEEEEENS5_IJNS_12float_e2m1_tENS_13float_ue8m0_tEEEENS5_IJNS5_IJlSD_lEEENS4_6LayoutINS5_IJNS5_IJNS5_IJNSA_ILi32EEESC_EEEiEEESR_NS5_IJSD_iEEEEEENS5_IJNS5_IJNS5_IJNSA_ILi16EEESC_EEEiEEENS5_IJNS5_IJNSA_ILi0EEESD_EEENSA_ILi512EEEEEENS5_IJSX_iEEEEEEEEEEESM_S14_NS4_8TiledMMAINS4_8MMA_AtomIJNS4_23SM100_MMA_MXF4_2x1SM_SSISK_SK_fSL_Li256ELi64ELi32ELNS4_4UMMA5MajorE0ELS19_0ELNS18_7ScaleInE0ELS1A_0EEEEEENSO_INS5_IJSD_SD_SD_EEENS5_IJSX_SX_SX_EEEEENS5_IJNS4_10UnderscoreES1G_S1G_EEEEENS5_IJNS4_28SM100_TMA_2SM_LOAD_MULTICASTES1J_EEENS5_IJNS4_14ComposedLayoutINS4_7SwizzleILi2ELi4ELi3EEENS4_18smem_ptr_flag_bitsILi4EEENSO_INS5_IJNSA_ILi8EEESI_EEENS5_IJSI_SD_EEEEEEENSO_INS5_IJNS5_IJNS5_IJSQ_SD_EEENS5_IJSP_SB_EEEEEESD_NS5_IJSB_SD_EEEEEENS5_IJNS5_IJNS5_IJSV_SZ_EEESY_EEESX_NS5_IJSB_SZ_EEEEEEEEEEEvNS4_8identityENS5_IJNS4_18SM100_TMA_2SM_LOADES1J_EEES25_vS26_EENS_8epilogue10collective18CollectiveEpilogueINS2A_23Sm100TmaWarpSpecializedILi3ELi2ELi32ELb1ELb0EEEJNS5_IJSI_SH_SI_EEENS5_IJNSO_ISI_SD_EENSO_ISP_SD_EEEEENS_10bfloat16_tESN_S2J_SN_NS2A_6fusion15FusionCallbacksIS2E_NS2K_17LinearCombinationIS2J_fS2J_fLNS_15FloatRoundStyleE2EEES2F_S2I_JEEENS4_5SM1004TMEM4LOAD26SM100_TMEM_LOAD_32dp32b32xENS4_13SM90_TMA_LOADENS1L_IS1N_NS1O_ILi16EEENSO_INS5_IJS1Q_SP_EEENS5_IJSP_SD_EEEEEEENS4_39AutoVectorizingCopyWithAssumedAlignmentILi128EEENS4_14SM90_TMA_STOREES2Z_S31_S31_EEEvvEEEEvNT_6ParamsE) ;  /* 0xffffff58048c7950 */ /* 0x000fea0003c3ffff */
        .weak           $__internal_2_$__cuda_sm10x_tcgen05_guardrail_trap_unallocated_columns_being_dealloced
        .type           $__internal_2_$__cuda_sm10x_tcgen05_guardrail_trap_unallocated_columns_being_dealloced,@function
        .size           $__internal_2_$__cuda_sm10x_tcgen05_guardrail_trap_unallocated_columns_being_dealloced,(.L_x_218 - $__internal_2_$__cuda_sm10x_tcgen05_guardrail_trap_unallocated_columns_being_dealloced)
$__internal_2_$__cuda_sm10x_tcgen05_guardrail_trap_unallocated_columns_being_dealloced:
[----:B------:R-:W-:Y:S05]  /*a5d0*/  BPT.TRAP 0x1 ;  /* 0x000000040000795c */ /* 0x000fea0000300000 */
[----:B------:R-:W-:-:S04]  /*a5e0*/  HFMA2 R3, -RZ, RZ, 0, 0 ;  /* 0x00000000ff037431 */ /* 0x000fc800000001ff */
[----:B------:R-:W-:Y:S05]  /*a5f0*/  RET.REL.NODEC R2 `(_ZN7cutlass13device_kernelINS_4gemm6kernel13GemmUniversalIN4cute5tupleIJiiiiEEENS1_10collective13CollectiveMmaINS1_46MainloopSm100TmaUmmaWarpSpecializedBlockScaledILi18ELi2ELi2ENS5_IJNS4_1CILi2EEENSA_ILi4EEENSA_ILi1EEEEEEEENS5_IJNSA_ILi256EEENSA_ILi64EEENSA_ILi128EEEEEENS5_IJNS_12float_e2m1_tENS_13float_ue8m0_tEEEENS5_IJNS5_IJlSD_lEEENS4_6LayoutINS5_IJNS5_IJNS5_IJNSA_ILi32EEESC_EEEiEEESR_NS5_IJSD_iEEEEEENS5_IJNS5_IJNS5_IJNSA_ILi16EEESC_EEEiEEENS5_IJNS5_IJNSA_ILi0EEESD_EEENSA_ILi512EEEEEENS5_IJSX_iEEEEEEEEEEESM_S14_NS4_8TiledMMAINS4_8MMA_AtomIJNS4_23SM100_MMA_MXF4_2x1SM_SSISK_SK_fSL_Li256ELi64ELi32ELNS4_4UMMA5MajorE0ELS19_0ELNS18_7ScaleInE0ELS1A_0EEEEEENSO_INS5_IJSD_SD_SD_EEENS5_IJSX_SX_SX_EEEEENS5_IJNS4_10UnderscoreES1G_S1G_EEEEENS5_IJNS4_28SM100_TMA_2SM_LOAD_MULTICASTES1J_EEENS5_IJNS4_14ComposedLayoutINS4_7SwizzleILi2ELi4ELi3EEENS4_18smem_ptr_flag_bitsILi4EEENSO_INS5_IJNSA_ILi8EEESI_EEENS5_IJSI_SD_EEEEEEENSO_INS5_IJNS5_IJNS5_IJSQ_SD_EEENS5_IJSP_SB_EEEEEESD_NS5_IJSB_SD_EEEEEENS5_IJNS5_IJNS5_IJSV_SZ_EEESY_EEESX_NS5_IJSB_SZ_EEEEEEEEEEEvNS4_8identityENS5_IJNS4_18SM100_TMA_2SM_LOADES1J_EEES25_vS26_EENS_8epilogue10collective18CollectiveEpilogueINS2A_23Sm100TmaWarpSpecializedILi3ELi2ELi32ELb1ELb0EEEJNS5_IJSI_SH_SI_EEENS5_IJNSO_ISI_SD_EENSO_ISP_SD_EEEEENS_10bfloat16_tESN_S2J_SN_NS2A_6fusion15FusionCallbacksIS2E_NS2K_17LinearCombinationIS2J_fS2J_fLNS_15FloatRoundStyleE2EEES2F_S2I_JEEENS4_5SM1004TMEM4LOAD26SM100_TMEM_LOAD_32dp32b32xENS4_13SM90_TMA_LOADENS1L_IS1N_NS1O_ILi16EEENSO_INS5_IJS1Q_SP_EEENS5_IJSP_SD_EEEEEEENS4_39AutoVectorizingCopyWithAssumedAlignmentILi128EEENS4_14SM90_TMA_STOREES2Z_S31_S31_EEEvvEEEEvNT_6ParamsE) ;  /* 0xffffff5802807950 */ /* 0x000fea0003c3ffff */
.L_x_217:
[----:B------:R-:W-:-:S00]  /*a600*/  BRA `(.L_x_217) ;  /* 0xfffffffc00fc7947 */ /* 0x000fc0000383ffff */
[----:B------:R-:W-:-:S00]  /*a610*/  NOP ;  /* 0x0000000000007918 */ /* 0x000fc00000000000 */
        /* <DEDUP_REMOVED lines=14> */
.L_x_218:


//--------------------- .nv.global.init           --------------------------
	.section	.nv.global.init,"aw",@progbits
.nv.global.init:
	.type		$str$29,@object
	.size		$str$29,($str$30 - $str$29)
$str$29:
        /*0000*/ 	.byte	0x28, 0x61, 0x64, 0x64, 0x72, 0x65, 0x73, 0x73, 0x20, 0x26, 0x20, 0x6d, 0x61, 0x73, 0x6b, 0x29
        /*0010*/ 	.byte	0x20, 0x3d, 0x3d, 0x20, 0x30, 0x00
	.type		$str$30,@object
	.size		$str$30,($str$26 - $str$30)
$str$30:
        /*0016*/ 	.byte	0x2f, 0x74, 0x6d, 0x70, 0x2f, 0x63, 0x75, 0x74, 0x6c, 0x61, 0x73, 0x73, 0x5f, 0x73, 0x77, 0x65
        /*0026*/ 	.byte	0x65, 0x70, 0x5f, 0x73, 0x72, 0x63, 0x2f, 0x69, 0x6e, 0x63, 0x6c, 0x75, 0x64, 0x65, 0x2f, 0x63
        /*0036*/ 	.byte	0x75, 0x74, 0x65, 0x2f, 0x70, 0x6f, 0x69, 0x6e, 0x74, 0x65, 0x72, 0x5f, 0x66, 0x6c, 0x61, 0x67
        /*0046*/ 	.byte	0x67, 0x65, 0x64, 0x2e, 0x68, 0x70, 0x70, 0x00
	.type		$str$26,@object
	.size		$str$26,($str$25 - $str$26)
$str$26:
        /*004e*/ 	.byte	0x2f, 0x74, 0x6d, 0x70, 0x2f, 0x63, 0x75, 0x74, 0x6c, 0x61, 0x73, 0x73, 0x5f, 0x73, 0x77, 0x65
        /*005e*/ 	.byte	0x65, 0x70, 0x5f, 0x73, 0x72, 0x63, 0x2f, 0x69, 0x6e, 0x63, 0x6c, 0x75, 0x64, 0x65, 0x2f, 0x63
        /*006e*/ 	.byte	0x75, 0x74, 0x65, 0x2f, 0x61, 0x74, 0x6f, 0x6d, 0x2f, 0x63, 0x6f, 0x70, 0x79, 0x5f, 0x74, 0x72
        /*007e*/ 	.byte	0x61, 0x69, 0x74, 0x73, 0x5f, 0x73, 0x6d, 0x31, 0x30, 0x30, 0x2e, 0x68, 0x70, 0x70, 0x00
	.type		$str$25,@object
	.size		$str$25,(__unnamed_1 - $str$25)
$str$25:
        /*008d*/ 	.byte	0x28, 0x28, 0x75, 0x69, 0x6e, 0x74, 0x33, 0x32, 0x5f, 0x74, 0x28, 0x74, 0x68, 0x72, 0x65, 0x61
        /*009d*/ 	.byte	0x64, 0x49, 0x64, 0x78, 0x2e, 0x78, 0x29, 0x20, 0x2f, 0x20, 0x33, 0x32, 0x29, 0x20, 0x25, 0x20
        /*00ad*/ 	.byte	0x34, 0x29, 0x20, 0x3d, 0x3d, 0x20, 0x28, 0x28, 0x28, 0x74, 0x6d, 0x65, 0x6d, 0x5f, 0x61, 0x64
        /*00bd*/ 	.byte	0x64, 0x72, 0x20, 0x3e, 0x3e, 0x20, 0x31, 0x36, 0x29, 0x20, 0x2f, 0x20, 0x33, 0x32, 0x29, 0x20
        /*00cd*/ 	.byte	0x25, 0x20, 0x34, 0x29, 0x00
	.type		__unnamed_1,@object
	.size		__unnamed_1,(__unnamed_2 - __unnamed_1)
__unnamed_1:
        /*00d2*/ 	.byte	0x61, 0x75, 0x74, 0x6f, 0x20, 0x63, 0x75, 0x74, 0x65, 0x3a, 0x3a, 0x61, 0x73, 0x5f, 0x70, 0x6f
        /* <DEDUP_REMOVED lines=24> */
        /*0262*/ 	.byte	0x34, 0x30, 0x39, 0x36, 0x3e, 0x3e, 0x3e, 0x3e, 0x5d, 0x00
	.type		__unnamed_2,@object
	.size		__unnamed_2,(.L_2 - __unnamed_2)
__unnamed_2:
        /* <DEDUP_REMOVED lines=42> */
        /*050c*/ 	.byte	0x3e, 0x3e, 0x5d, 0x00
.L_2:


//--------------------- .nv.shared._ZN7cutlass13device_kernelINS_4gemm6kernel13GemmUniversalIN4cute5tupleIJiiiiEEENS1_10collective13CollectiveMmaINS1_46MainloopSm100TmaUmmaWarpSpecializedBlockScaledILi18ELi2ELi2ENS5_IJNS4_1CILi2EEENSA_ILi4EEENSA_ILi1EEEEEEEENS5_IJNSA_ILi256EEENSA_ILi64EEENSA_ILi128EEEEEENS5_IJNS_12float_e2m1_tENS_13float_ue8m0_tEEEENS5_IJNS5_IJlSD_lEEENS4_6LayoutINS5_IJNS5_IJNS5_IJNSA_ILi32EEESC_EEEiEEESR_NS5_IJSD_iEEEEEENS5_IJNS5_IJNS5_IJNSA_ILi16EEESC_EEEiEEENS5_IJNS5_IJNSA_ILi0EEESD_EEENSA_ILi512EEEEEENS5_IJSX_iEEEEEEEEEEESM_S14_NS4_8TiledMMAINS4_8MMA_AtomIJNS4_23SM100_MMA_MXF4_2x1SM_SSISK_SK_fSL_Li256ELi64ELi32ELNS4_4UMMA5MajorE0ELS19_0ELNS18_7ScaleInE0ELS1A_0EEEEEENSO_INS5_IJSD_SD_SD_EEENS5_IJSX_SX_SX_EEEEENS5_IJNS4_10UnderscoreES1G_S1G_EEEEENS5_IJNS4_28SM100_TMA_2SM_LOAD_MULTICASTES1J_EEENS5_IJNS4_14ComposedLayoutINS4_7SwizzleILi2ELi4ELi3EEENS4_18smem_ptr_flag_bitsILi4EEENSO_INS5_IJNSA_ILi8EEESI_EEENS5_IJSI_SD_EEEEEEENSO_INS5_IJNS5_IJNS5_IJSQ_SD_EEENS5_IJSP_SB_EEEEEESD_NS5_IJSB_SD_EEEEEENS5_IJNS5_IJNS5_IJSV_SZ_EEESY_EEESX_NS5_IJSB_SZ_EEEEEEEEEEEvNS4_8identityENS5_IJNS4_18SM100_TMA_2SM_LOADES1J_EEES25_vS26_EENS_8epilogue10collective18CollectiveEpilogueINS2A_23Sm100TmaWarpSpecializedILi3ELi2ELi32ELb1ELb0EEEJNS5_IJSI_SH_SI_EEENS5_IJNSO_ISI_SD_EENSO_ISP_SD_EEEEENS_10bfloat16_tESN_S2J_SN_NS2A_6fusion15FusionCallbacksIS2E_NS2K_17LinearCombinationIS2J_fS2J_fLNS_15FloatRoundStyleE2EEES2F_S2I_JEEENS4_5SM1004TMEM4LOAD26SM100_TMEM_LOAD_32dp32b32xENS4_13SM90_TMA_LOADENS1L_IS1N_NS1O_ILi16EEENSO_INS5_IJS1Q_SP_EEENS5_IJSP_SD_EEEEEEENS4_39AutoVectorizingCopyWithAssumedAlignmentILi128EEENS4_14SM90_TMA_STOREES2Z_S31_S31_EEEvvEEEEvNT_6ParamsE --------------------------
	.section	.nv.shared._ZN7cutlass13device_kernelINS_4gemm6kernel13GemmUniversalIN4cute5tupleIJiiiiEEENS1_10collective13CollectiveMmaINS1_46MainloopSm100TmaUmmaWarpSpecializedBlockScaledILi18ELi2ELi2ENS5_IJNS4_1CILi2EEENSA_ILi4EEENSA_ILi1EEEEEEEENS5_IJNSA_ILi256EEENSA_ILi64EEENSA_ILi128EEEEEENS5_IJNS_12float_e2m1_tENS_13float_ue8m0_tEEEENS5_IJNS5_IJlSD_lEEENS4_6LayoutINS5_IJNS5_IJNS5_IJNSA_ILi32EEESC_EEEiEEESR_NS5_IJSD_iEEEEEENS5_IJNS5_IJNS5_IJNSA_ILi16EEESC_EEEiEEENS5_IJNS5_IJNSA_ILi0EEESD_EEENSA_ILi512EEEEEENS5_IJSX_iEEEEEEEEEEESM_S14_NS4_8TiledMMAINS4_8MMA_AtomIJNS4_23SM100_MMA_MXF4_2x1SM_SSISK_SK_fSL_Li256ELi64ELi32ELNS4_4UMMA5MajorE0ELS19_0ELNS18_7ScaleInE0ELS1A_0EEEEEENSO_INS5_IJSD_SD_SD_EEENS5_IJSX_SX_SX_EEEEENS5_IJNS4_10UnderscoreES1G_S1G_EEEEENS5_IJNS4_28SM100_TMA_2SM_LOAD_MULTICASTES1J_EEENS5_IJNS4_14ComposedLayoutINS4_7SwizzleILi2ELi4ELi3EEENS4_18smem_ptr_flag_bitsILi4EEENSO_INS5_IJNSA_ILi8EEESI_EEENS5_IJSI_SD_EEEEEEENSO_INS5_IJNS5_IJNS5_IJSQ_SD_EEENS5_IJSP_SB_EEEEEESD_NS5_IJSB_SD_EEEEEENS5_IJNS5_IJNS5_IJSV_SZ_EEESY_EEESX_NS5_IJSB_SZ_EEEEEEEEEEEvNS4_8identityENS5_IJNS4_18SM100_TMA_2SM_LOADES1J_EEES25_vS26_EENS_8epilogue10collective18CollectiveEpilogueINS2A_23Sm100TmaWarpSpecializedILi3ELi2ELi32ELb1ELb0EEEJNS5_IJSI_SH_SI_EEENS5_IJNSO_ISI_SD_EENSO_ISP_SD_EEEEENS_10bfloat16_tESN_S2J_SN_NS2A_6fusion15FusionCallbacksIS2E_NS2K_17LinearCombinationIS2J_fS2J_fLNS_15FloatRoundStyleE2EEES2F_S2I_JEEENS4_5SM1004TMEM4LOAD26SM100_TMEM_LOAD_32dp32b32xENS4_13SM90_TMA_LOADENS1L_IS1N_NS1O_ILi16EEENSO_INS5_IJS1Q_SP_EEENS5_IJSP_SD_EEEEEEENS4_39AutoVectorizingCopyWithAssumedAlignmentILi128EEENS4_14SM90_TMA_STOREES2Z_S31_S31_EEEvvEEEEvNT_6ParamsE,"aw",@nobits
	.sectionflags	@""
	.align	16
	.zero		1024


//--------------------- .nv.shared.reserved.0     --------------------------
	.section	.nv.shared.reserved.0,"aw",@nobits
	.weak		__nv_reservedSMEM_offset_0_alias
	.size		__nv_reservedSMEM_offset_0_alias, 0, 64
	.other		__nv_reservedSMEM_offset_0_alias,@"STO_CUDA_RESERVED_SHARED STV_DEFAULT"
__nv_reservedSMEM_offset_0_alias:
	.zero		0
.nv.shared.reserved.0:
	.zero		64
	.weak		__nv_reservedSMEM_tcgen05_partition
	.type		__nv_reservedSMEM_tcgen05_partition,@object
	.size		__nv_reservedSMEM_tcgen05_partition,(.L_0 - __nv_reservedSMEM_tcgen05_partition)
__nv_reservedSMEM_tcgen05_partition:
	.zero		32
.L_0:


//--------------------- .nv.global                --------------------------
	.section	.nv.global,"aw",@nobits
.nv.global:
	.type		_ZN40_INTERNAL_027ca8d5_4_k_cu_09fbd5a5_305004cute1_E,@object
	.size		_ZN40_INTERNAL_027ca8d5_4_k_cu_09fbd5a5_305004cute1_E,(_ZN40_INTERNAL_027ca8d5_4_k_cu_09fbd5a5_305004cuda3std3__45__cpo6cbeginE - _ZN40_INTERNAL_027ca8d5_4_k_cu_09fbd5a5_305004cute1_E)
_ZN40_INTERNAL_027ca8d5_4_k_cu_09fbd5a5_305004cute1_E:
	.zero		1
	.type		_ZN40_INTERNAL_027ca8d5_4_k_cu_09fbd5a5_305004cuda3std3__45__cpo6cbeginE,@object
	.size		_ZN40_INTERNAL_027ca8d5_4_k_cu_09fbd5a5_305004cuda3std3__45__cpo6cbeginE,(_ZN40_INTERNAL_027ca8d5_4_k_cu_09fbd5a5_305004cuda3std3__48in_placeE - _ZN40_INTERNAL_027ca8d5_4_k_cu_09fbd5a5_305004cuda3std3__45__cpo6cbeginE)
_ZN40_INTERNAL_027ca8d5_4_k_cu_09fbd5a5_305004cuda3std3__45__cpo6cbeginE:
	.zero		1
	.type		_ZN40_INTERNAL_027ca8d5_4_k_cu_09fbd5a5_305004cuda3std3__48in_placeE,@object
	.size		_ZN40_INTERNAL_027ca8d5_4_k_cu_09fbd5a5_305004cuda3std3__48in_placeE,(_ZN40_INTERNAL_027ca8d5_4_k_cu_09fbd5a5_305004cuda3std6ranges3__45__cpo9iter_moveE - _ZN40_INTERNAL_027ca8d5_4_k_cu_09fbd5a5_305004cuda3std3__48in_placeE)
_ZN40_INTERNAL_027ca8d5_4_k_cu_09fbd5a5_305004cuda3std3__48in_placeE:
	.zero		1
	.type		_ZN40_INTERNAL_027ca8d5_4_k_cu_09fbd5a5_305004cuda3std6ranges3__45__cpo9iter_moveE,@object
	.size		_ZN40_INTERNAL_027ca8d5_4_k_cu_09fbd5a5_305004cuda3std6ranges3__45__cpo9iter_moveE,(_ZN40_INTERNAL_027ca8d5_4_k_cu_09fbd5a5_305004cuda3std3__45__cpo5beginE - _ZN40_INTERNAL_027ca8d5_4_k_cu_09fbd5a5_305004cuda3std6ranges3__45__cpo9iter_moveE)
_ZN40_INTERNAL_027ca8d5_4_k_cu_09fbd5a5_305004cuda3std6ranges3__45__cpo9iter_moveE:
	.zero		1
	.type		_ZN40_INTERNAL_027ca8d5_4_k_cu_09fbd5a5_305004cuda3std3__45__cpo5beginE,@object
	.size		_ZN40_INTERNAL_027ca8d5_4_k_cu_09fbd5a5_305004cuda3std3__45__cpo5beginE,(_ZN40_INTERNAL_027ca8d5_4_k_cu_09fbd5a5_305004cuda3std3__442_GLOBAL__N__027ca8d5_4_k_cu_09fbd5a5_305006ignoreE - _ZN40_INTERNAL_027ca8d5_4_k_cu_09fbd5a5_305004cuda3std3__45__cpo5beginE)
_ZN40_INTERNAL_027ca8d5_4_k_cu_09fbd5a5_305004cuda3std3__45__cpo5beginE:
	.zero		1
	.type		_ZN40_INTERNAL_027ca8d5_4_k_cu_09fbd5a5_305004cuda3std3__442_GLOBAL__N__027ca8d5_4_k_cu_09fbd5a5_305006ignoreE,@object
	.size		_ZN40_INTERNAL_027ca8d5_4_k_cu_09fbd5a5_305004cuda3std3__442_GLOBAL__N__027ca8d5_4_k_cu_09fbd5a5_305006ignoreE,(_ZN40_INTERNAL_027ca8d5_4_k_cu_09fbd5a5_305004cute7productE - _ZN40_INTERNAL_027ca8d5_4_k_cu_09fbd5a5_305004cuda3std3__442_GLOBAL__N__027ca8d5_4_k_cu_09fbd5a5_305006ignoreE)
_ZN40_INTERNAL_027ca8d5_4_k_cu_09fbd5a5_305004cuda3std3__442_GLOBAL__N__027ca8d5_4_k_cu_09fbd5a5_305006ignoreE:
	.zero		1
	.type		_ZN40_INTERNAL_027ca8d5_4_k_cu_09fbd5a5_305004cute7productE,@object
	.size		_ZN40_INTERNAL_027ca8d5_4_k_cu_09fbd5a5_305004cute7productE,(_ZN40_INTERNAL_027ca8d5_4_k_cu_09fbd5a5_305004cuda3std3__45__cpo3endE - _ZN40_INTERNAL_027ca8d5_4_k_cu_09fbd5a5_305004cute7productE)
_ZN40_INTERNAL_027ca8d5_4_k_cu_09fbd5a5_305004cute7productE:
	.zero		1
	.type		_ZN40_INTERNAL_027ca8d5_4_k_cu_09fbd5a5_305004cuda3std3__45__cpo3endE,@object
	.size		_ZN40_INTERNAL_027ca8d5_4_k_cu_09fbd5a5_305004cuda3std3__45__cpo3endE,(_ZN40_INTERNAL_027ca8d5_4_k_cu_09fbd5a5_305004cuda3std3__419piecewise_constructE - _ZN40_INTERNAL_027ca8d5_4_k_cu_09fbd5a5_305004cuda3std3__45__cpo3endE)
_ZN40_INTERNAL_027ca8d5_4_k_cu_09fbd5a5_305004cuda3std3__45__cpo3endE:
	.zero		1
	.type		_ZN40_INTERNAL_027ca8d5_4_k_cu_09fbd5a5_305004cuda3std3__419piecewise_constructE,@object
	.size		_ZN40_INTERNAL_027ca8d5_4_k_cu_09fbd5a5_305004cuda3std3__419piecewise_constructE,(_ZN40_INTERNAL_027ca8d5_4_k_cu_09fbd5a5_305004cuda3std3__45__cpo4cendE - _ZN40_INTERNAL_027ca8d5_4_k_cu_09fbd5a5_305004cuda3std3__419piecewise_constructE)
_ZN40_INTERNAL_027ca8d5_4_k_cu_09fbd5a5_305004cuda3std3__419piecewise_constructE:
	.zero		1
	.type		_ZN40_INTERNAL_027ca8d5_4_k_cu_09fbd5a5_305004cuda3std3__45__cpo4cendE,@object
	.size		_ZN40_INTERNAL_027ca8d5_4_k_cu_09fbd5a5_305004cuda3std3__45__cpo4cendE,(_ZN40_INTERNAL_027ca8d5_4_k_cu_09fbd5a5_305004cuda3std6ranges3__45__cpo4swapE - _ZN40_INTERNAL_027ca8d5_4_k_cu_09fbd5a5_305004cuda3std3__45__cpo4cendE)
_ZN40_INTERNAL_027ca8d5_4_k_cu_09fbd5a5_305004cuda3std3__45__cpo4cendE:
	.zero		1
	.type		_ZN40_INTERNAL_027ca8d5_4_k_cu_09fbd5a5_305004cuda3std6ranges3__45__cpo4swapE,@object
	.size		_ZN40_INTERNAL_027ca8d5_4_k_cu_09fbd5a5_305004cuda3std6ranges3__45__cpo4swapE,(.L_10 - _ZN40_INTERNAL_027ca8d5_4_k_cu_09fbd5a5_305004cuda3std6ranges3__45__cpo4swapE)
_ZN40_INTERNAL_027ca8d5_4_k_cu_09fbd5a5_305004cuda3std6ranges3__45__cpo4swapE:
	.zero		1
.L_10:


//--------------------- .nv.constant0._ZN7cutlass13device_kernelINS_4gemm6kernel13GemmUniversalIN4cute5tupleIJiiiiEEENS1_10collective13CollectiveMmaINS1_46MainloopSm100TmaUmmaWarpSpecializedBlockScaledILi18ELi2ELi2ENS5_IJNS4_1CILi2EEENSA_ILi4EEENSA_ILi1EEEEEEEENS5_IJNSA_ILi256EEENSA_ILi64EEENSA_ILi128EEEEEENS5_IJNS_12float_e2m1_tENS_13float_ue8m0_tEEEENS5_IJNS5_IJlSD_lEEENS4_6LayoutINS5_IJNS5_IJNS5_IJNSA_ILi32EEESC_EEEiEEESR_NS5_IJSD_iEEEEEENS5_IJNS5_IJNS5_IJNSA_ILi16EEESC_EEEiEEENS5_IJNS5_IJNSA_ILi0EEESD_EEENSA_ILi512EEEEEENS5_IJSX_iEEEEEEEEEEESM_S14_NS4_8TiledMMAINS4_8MMA_AtomIJNS4_23SM100_MMA_MXF4_2x1SM_SSISK_SK_fSL_Li256ELi64ELi32ELNS4_4UMMA5MajorE0ELS19_0ELNS18_7ScaleInE0ELS1A_0EEEEEENSO_INS5_IJSD_SD_SD_EEENS5_IJSX_SX_SX_EEEEENS5_IJNS4_10UnderscoreES1G_S1G_EEEEENS5_IJNS4_28SM100_TMA_2SM_LOAD_MULTICASTES1J_EEENS5_IJNS4_14ComposedLayoutINS4_7SwizzleILi2ELi4ELi3EEENS4_18smem_ptr_flag_bitsILi4EEENSO_INS5_IJNSA_ILi8EEESI_EEENS5_IJSI_SD_EEEEEEENSO_INS5_IJNS5_IJNS5_IJSQ_SD_EEENS5_IJSP_SB_EEEEEESD_NS5_IJSB_SD_EEEEEENS5_IJNS5_IJNS5_IJSV_SZ_EEESY_EEESX_NS5_IJSB_SZ_EEEEEEEEEEEvNS4_8identityENS5_IJNS4_18SM100_TMA_2SM_LOADES1J_EEES25_vS26_EENS_8epilogue10collective18CollectiveEpilogueINS2A_23Sm100TmaWarpSpecializedILi3ELi2ELi32ELb1ELb0EEEJNS5_IJSI_SH_SI_EEENS5_IJNSO_ISI_SD_EENSO_ISP_SD_EEEEENS_10bfloat16_tESN_S2J_SN_NS2A_6fusion15FusionCallbacksIS2E_NS2K_17LinearCombinationIS2J_fS2J_fLNS_15FloatRoundStyleE2EEES2F_S2I_JEEENS4_5SM1004TMEM4LOAD26SM100_TMEM_LOAD_32dp32b32xENS4_13SM90_TMA_LOADENS1L_IS1N_NS1O_ILi16EEENSO_INS5_IJS1Q_SP_EEENS5_IJSP_SD_EEEEEEENS4_39AutoVectorizingCopyWithAssumedAlignmentILi128EEENS4_14SM90_TMA_STOREES2Z_S31_S31_EEEvvEEEEvNT_6ParamsE --------------------------
	.section	.nv.constant0._ZN7cutlass13device_kernelINS_4gemm6kernel13GemmUniversalIN4cute5tupleIJiiiiEEENS1_10collective13CollectiveMmaINS1_46MainloopSm100TmaUmmaWarpSpecializedBlockScaledILi18ELi2ELi2ENS5_IJNS4_1CILi2EEENSA_ILi4EEENSA_ILi1EEEEEEEENS5_IJNSA_ILi256EEENSA_ILi64EEENSA_ILi128EEEEEENS5_IJNS_12float_e2m1_tENS_13float_ue8m0_tEEEENS5_IJNS5_IJlSD_lEEENS4_6LayoutINS5_IJNS5_IJNS5_IJNSA_ILi32EEESC_EEEiEEESR_NS5_IJSD_iEEEEEENS5_IJNS5_IJNS5_IJNSA_ILi16EEESC_EEEiEEENS5_IJNS5_IJNSA_ILi0EEESD_EEENSA_ILi512EEEEEENS5_IJSX_iEEEEEEEEEEESM_S14_NS4_8TiledMMAINS4_8MMA_AtomIJNS4_23SM100_MMA_MXF4_2x1SM_SSISK_SK_fSL_Li256ELi64ELi32ELNS4_4UMMA5MajorE0ELS19_0ELNS18_7ScaleInE0ELS1A_0EEEEEENSO_INS5_IJSD_SD_SD_EEENS5_IJSX_SX_SX_EEEEENS5_IJNS4_10UnderscoreES1G_S1G_EEEEENS5_IJNS4_28SM100_TMA_2SM_LOAD_MULTICASTES1J_EEENS5_IJNS4_14ComposedLayoutINS4_7SwizzleILi2ELi4ELi3EEENS4_18smem_ptr_flag_bitsILi4EEENSO_INS5_IJNSA_ILi8EEESI_EEENS5_IJSI_SD_EEEEEEENSO_INS5_IJNS5_IJNS5_IJSQ_SD_EEENS5_IJSP_SB_EEEEEESD_NS5_IJSB_SD_EEEEEENS5_IJNS5_IJNS5_IJSV_SZ_EEESY_EEESX_NS5_IJSB_SZ_EEEEEEEEEEEvNS4_8identityENS5_IJNS4_18SM100_TMA_2SM_LOADES1J_EEES25_vS26_EENS_8epilogue10collective18CollectiveEpilogueINS2A_23Sm100TmaWarpSpecializedILi3ELi2ELi32ELb1ELb0EEEJNS5_IJSI_SH_SI_EEENS5_IJNSO_ISI_SD_EENSO_ISP_SD_EEEEENS_10bfloat16_tESN_S2J_SN_NS2A_6fusion15FusionCallbacksIS2E_NS2K_17LinearCombinationIS2J_fS2J_fLNS_15FloatRoundStyleE2EEES2F_S2I_JEEENS4_5SM1004TMEM4LOAD26SM100_TMEM_LOAD_32dp32b32xENS4_13SM90_TMA_LOADENS1L_IS1N_NS1O_ILi16EEENSO_INS5_IJS1Q_SP_EEENS5_IJSP_SD_EEEEEEENS4_39AutoVectorizingCopyWithAssumedAlignmentILi128EEENS4_14SM90_TMA_STOREES2Z_S31_S31_EEEvvEEEEvNT_6ParamsE,"a",@progbits
	.sectionflags	@""
	.align	4
.nv.constant0._ZN7cutlass13device_kernelINS_4gemm6kernel13GemmUniversalIN4cute5tupleIJiiiiEEENS1_10collective13CollectiveMmaINS1_46MainloopSm100TmaUmmaWarpSpecializedBlockScaledILi18ELi2ELi2ENS5_IJNS4_1CILi2EEENSA_ILi4EEENSA_ILi1EEEEEEEENS5_IJNSA_ILi256EEENSA_ILi64EEENSA_ILi128EEEEEENS5_IJNS_12float_e2m1_tENS_13float_ue8m0_tEEEENS5_IJNS5_IJlSD_lEEENS4_6LayoutINS5_IJNS5_IJNS5_IJNSA_ILi32EEESC_EEEiEEESR_NS5_IJSD_iEEEEEENS5_IJNS5_IJNS5_IJNSA_ILi16EEESC_EEEiEEENS5_IJNS5_IJNSA_ILi0EEESD_EEENSA_ILi512EEEEEENS5_IJSX_iEEEEEEEEEEESM_S14_NS4_8TiledMMAINS4_8MMA_AtomIJNS4_23SM100_MMA_MXF4_2x1SM_SSISK_SK_fSL_Li256ELi64ELi32ELNS4_4UMMA5MajorE0ELS19_0ELNS18_7ScaleInE0ELS1A_0EEEEEENSO_INS5_IJSD_SD_SD_EEENS5_IJSX_SX_SX_EEEEENS5_IJNS4_10UnderscoreES1G_S1G_EEEEENS5_IJNS4_28SM100_TMA_2SM_LOAD_MULTICASTES1J_EEENS5_IJNS4_14ComposedLayoutINS4_7SwizzleILi2ELi4ELi3EEENS4_18smem_ptr_flag_bitsILi4EEENSO_INS5_IJNSA_ILi8EEESI_EEENS5_IJSI_SD_EEEEEEENSO_INS5_IJNS5_IJNS5_IJSQ_SD_EEENS5_IJSP_SB_EEEEEESD_NS5_IJSB_SD_EEEEEENS5_IJNS5_IJNS5_IJSV_SZ_EEESY_EEESX_NS5_IJSB_SZ_EEEEEEEEEEEvNS4_8identityENS5_IJNS4_18SM100_TMA_2SM_LOADES1J_EEES25_vS26_EENS_8epilogue10collective18CollectiveEpilogueINS2A_23Sm100TmaWarpSpecializedILi3ELi2ELi32ELb1ELb0EEEJNS5_IJSI_SH_SI_EEENS5_IJNSO_ISI_SD_EENSO_ISP_SD_EEEEENS_10bfloat16_tESN_S2J_SN_NS2A_6fusion15FusionCallbacksIS2E_NS2K_17LinearCombinationIS2J_fS2J_fLNS_15FloatRoundStyleE2EEES2F_S2I_JEEENS4_5SM1004TMEM4LOAD26SM100_TMEM_LOAD_32dp32b32xENS4_13SM90_TMA_LOADENS1L_IS1N_NS1O_ILi16EEENSO_INS5_IJS1Q_SP_EEENS5_IJSP_SD_EEEEEEENS4_39AutoVectorizingCopyWithAssumedAlignmentILi128EEENS4_14SM90_TMA_STOREES2Z_S31_S31_EEEvvEEEEvNT_6ParamsE:
	.zero		3968


//--------------------- SYMBOLS --------------------------

	.type		.nv.reservedSmem.offset0,@object
	.size		.nv.reservedSmem.offset0,0x4
	.type		.nv.reservedSmem.cap,@object
	.size		.nv.reservedSmem.cap,0x4
	.type		__assertfail,@function
